	.target	sm_100a

	.elftype	@"ET_EXEC"


//--------------------- .note.nv.tkinfo           --------------------------
	.section	.note.nv.tkinfo,"",@"SHT_NOTE"
	.sectionflags	@"SHF_NOTE_NV_TKINFO"
	.tkinfo
        /*0018*/ 	.word	0x00000081
        /*0030*/ 	.string	""
        /*0030*/ 	.string	"ptxas-blackwell"
        /*0030*/ 	.string	"Cuda compilation tools, release 12.9, V12.9.86"
        /*0030*/ 	.string	"Build cuda_12.9.r12.9/compiler.36037853_0"
        /*0030*/ 	.string	"-v  -suppress-debug-info  -lineinfo  -arch sm_100a "



//--------------------- .note.nv.cuver            --------------------------
	.section	.note.nv.cuver,"",@"SHT_NOTE"
	.sectionflags	@"SHF_NOTE_NV_CUVER"
        /*0018*/ 	.short	0x0001
        /*001a*/ 	.short	0x0064
        /*001c*/ 	.short	0x0001
        /*001e*/ 	.short	0x0000
        /*0020*/ 	.short	0x0001
        /*0022*/ 	.short	0x0000


//--------------------- .nv.info                  --------------------------
	.section	.nv.info,"",@"SHT_CUDA_INFO"
	.align	4


	//----- nvinfo : EIATTR_REGCOUNT
	.align		4
        /*0000*/ 	.byte	0x04, 0x2f
        /*0002*/ 	.short	(.L_4 - .L_3)
	.align		4
.L_3:
        /*0004*/ 	.word	index@(gluon_tcgen05)
        /*0008*/ 	.word	0x00000047


	//----- nvinfo : EIATTR_FRAME_SIZE
	.align		4
.L_4:
        /*000c*/ 	.byte	0x04, 0x11
        /*000e*/ 	.short	(.L_6 - .L_5)
	.align		4
.L_5:
        /*0010*/ 	.word	index@($__internal_2_$__cuda_sm10x_tcgen05_guardrail_trap_unallocated_columns_being_dealloced)
        /*0014*/ 	.word	0x00000000


	//----- nvinfo : EIATTR_FRAME_SIZE
	.align		4
.L_6:
        /*0018*/ 	.byte	0x04, 0x11
        /*001a*/ 	.short	(.L_8 - .L_7)
	.align		4
.L_7:
        /*001c*/ 	.word	index@($__internal_1_$__cuda_sm10x_tcgen05_guardrail_trap_phase_invalid_during_alloc)
        /*0020*/ 	.word	0x00000000


	//----- nvinfo : EIATTR_FRAME_SIZE
	.align		4
.L_8:
        /*0024*/ 	.byte	0x04, 0x11
        /*0026*/ 	.short	(.L_10 - .L_9)
	.align		4
.L_9:
        /*0028*/ 	.word	index@($__internal_0_$__cuda_sm10x_tcgen05_guardrail_trap_col_being_dealloced_not_returned_by_alloc)
        /*002c*/ 	.word	0x00000000


	//----- nvinfo : EIATTR_FRAME_SIZE
	.align		4
.L_10:
        /*0030*/ 	.byte	0x04, 0x11
        /*0032*/ 	.short	(.L_12 - .L_11)
	.align		4
.L_11:
        /*0034*/ 	.word	index@(gluon_tcgen05)
        /*0038*/ 	.word	0x00000000


	//----- nvinfo : EIATTR_MIN_STACK_SIZE
	.align		4
.L_12:
        /*003c*/ 	.byte	0x04, 0x12
        /*003e*/ 	.short	(.L_14 - .L_13)
	.align		4
.L_13:
        /*0040*/ 	.word	index@(gluon_tcgen05)
        /*0044*/ 	.word	0x00000000
.L_14:


//--------------------- .nv.info.gluon_tcgen05    --------------------------
	.section	.nv.info.gluon_tcgen05,"",@"SHT_CUDA_INFO"
	.sectionflags	@""
	.align	4


	//----- nvinfo : EIATTR_CUDA_API_VERSION
	.align		4
        /*0000*/ 	.byte	0x04, 0x37
        /*0002*/ 	.short	(.L_16 - .L_15)
.L_15:
        /*0004*/ 	.word	0x00000081


	//----- nvinfo : EIATTR_KPARAM_INFO
	.align		4
.L_16:
        /*0008*/ 	.byte	0x04, 0x17
        /*000a*/ 	.short	(.L_18 - .L_17)
.L_17:
        /*000c*/ 	.word	0x00000000
        /*0010*/ 	.short	0x000a
        /*0012*/ 	.short	0x0048
        /*0014*/ 	.byte	0x00, 0xf4, 0x21, 0x00


	//----- nvinfo : EIATTR_KPARAM_INFO
	.align		4
.L_18:
        /*0018*/ 	.byte	0x04, 0x17
        /*001a*/ 	.short	(.L_20 - .L_19)
.L_19:
        /*001c*/ 	.word	0x00000000
        /*0020*/ 	.short	0x0009
        /*0022*/ 	.short	0x0040
        /*0024*/ 	.byte	0x00, 0xf4, 0x21, 0x00


	//----- nvinfo : EIATTR_KPARAM_INFO
	.align		4
.L_20:
        /*0028*/ 	.byte	0x04, 0x17
        /*002a*/ 	.short	(.L_22 - .L_21)
.L_21:
        /*002c*/ 	.word	0x00000000
        /*0030*/ 	.short	0x0008
        /*0032*/ 	.short	0x0038
        /*0034*/ 	.byte	0x00, 0xf0, 0x21, 0x00


	//----- nvinfo : EIATTR_KPARAM_INFO
	.align		4
.L_22:
        /*0038*/ 	.byte	0x04, 0x17
        /*003a*/ 	.short	(.L_24 - .L_23)
.L_23:
        /*003c*/ 	.word	0x00000000
        /*0040*/ 	.short	0x0007
        /*0042*/ 	.short	0x0030
        /*0044*/ 	.byte	0x00, 0xf0, 0x21, 0x00


	//----- nvinfo : EIATTR_KPARAM_INFO
	.align		4
.L_24:
        /*0048*/ 	.byte	0x04, 0x17
        /*004a*/ 	.short	(.L_26 - .L_25)
.L_25:
        /*004c*/ 	.word	0x00000000
        /*0050*/ 	.short	0x0006
        /*0052*/ 	.short	0x0028
        /*0054*/ 	.byte	0x00, 0xf0, 0x21, 0x00


	//----- nvinfo : EIATTR_KPARAM_INFO
	.align		4
.L_26:
        /*0058*/ 	.byte	0x04, 0x17
        /*005a*/ 	.short	(.L_28 - .L_27)
.L_27:
        /*005c*/ 	.word	0x00000000
        /*0060*/ 	.short	0x0005
        /*0062*/ 	.short	0x0020
        /*0064*/ 	.byte	0x00, 0xf0, 0x11, 0x00


	//----- nvinfo : EIATTR_KPARAM_INFO
	.align		4
.L_28:
        /*0068*/ 	.byte	0x04, 0x17
        /*006a*/ 	.short	(.L_30 - .L_29)
.L_29:
        /*006c*/ 	.word	0x00000000
        /*0070*/ 	.short	0x0004
        /*0072*/ 	.short	0x001c
        /*0074*/ 	.byte	0x00, 0xf0, 0x11, 0x00


	//----- nvinfo : EIATTR_KPARAM_INFO
	.align		4
.L_30:
        /*0078*/ 	.byte	0x04, 0x17
        /*007a*/ 	.short	(.L_32 - .L_31)
.L_31:
        /*007c*/ 	.word	0x00000000
        /*0080*/ 	.short	0x0003
        /*0082*/ 	.short	0x0018
        /*0084*/ 	.byte	0x00, 0xf0, 0x11, 0x00


	//----- nvinfo : EIATTR_KPARAM_INFO
	.align		4
.L_32:
        /*0088*/ 	.byte	0x04, 0x17
        /*008a*/ 	.short	(.L_34 - .L_33)
.L_33:
        /*008c*/ 	.word	0x00000000
        /*0090*/ 	.short	0x0002
        /*0092*/ 	.short	0x0010
        /*0094*/ 	.byte	0x00, 0xf4, 0x21, 0x00


	//----- nvinfo : EIATTR_KPARAM_INFO
	.align		4
.L_34:
        /*0098*/ 	.byte	0x04, 0x17
        /*009a*/ 	.short	(.L_36 - .L_35)
.L_35:
        /*009c*/ 	.word	0x00000000
        /*00a0*/ 	.short	0x0001
        /*00a2*/ 	.short	0x0008
        /*00a4*/ 	.byte	0x00, 0xf4, 0x21, 0x00


	//----- nvinfo : EIATTR_KPARAM_INFO
	.align		4
.L_36:
        /*00a8*/ 	.byte	0x04, 0x17
        /*00aa*/ 	.short	(.L_38 - .L_37)
.L_37:
        /*00ac*/ 	.word	0x00000000
        /*00b0*/ 	.short	0x0000
        /*00b2*/ 	.short	0x0000
        /*00b4*/ 	.byte	0x00, 0xf4, 0x21, 0x00


	//----- nvinfo : EIATTR_AT_ENTRY_FRAGMENTS
	.align		4
.L_38:
        /*00b8*/ 	.byte	0x04, 0x4f
        /*00ba*/ 	.short	(.L_40 - .L_39)


	//   ....[0]....
.L_39:
        /*00bc*/ 	.word	0x00000004


	//----- nvinfo : EIATTR_RESERVED_SMEM_USED
	.align		4
.L_40:
        /*00c0*/ 	.byte	0x01, 0x41
	.zero		2


	//----- nvinfo : EIATTR_SPARSE_MMA_MASK
	.align		4
        /*00c4*/ 	.byte	0x03, 0x50
        /*00c6*/ 	.short	0x0000


	//----- nvinfo : EIATTR_TCGEN05_1CTA_USED
	.align		4
        /*00c8*/ 	.byte	0x01, 0x51
	.zero		2


	//----- nvinfo : EIATTR_MAXREG_COUNT
	.align		4
        /*00cc*/ 	.byte	0x03, 0x1b
        /*00ce*/ 	.short	0x00ff


	//----- nvinfo : EIATTR_NUM_BARRIERS
	.align		4
        /*00d0*/ 	.byte	0x02, 0x4c
        /*00d2*/ 	.byte	0x01
	.zero		1


	//----- nvinfo : EIATTR_INT_WARP_WIDE_INSTR_OFFSETS
	.align		4
        /*00d4*/ 	.byte	0x04, 0x31
        /*00d6*/ 	.short	(.L_42 - .L_41)


	//   ....[0]....
.L_41:
        /*00d8*/ 	.word	0x00001620


	//   ....[1]....
        /*00dc*/ 	.word	0x00001640


	//   ....[2]....
        /*00e0*/ 	.word	0x000016c0


	//   ....[3]....
        /*00e4*/ 	.word	0x000019a0


	//   ....[4]....
        /*00e8*/ 	.word	0x000019b0


	//   ....[5]....
        /*00ec*/ 	.word	0x000019c0


	//   ....[6]....
        /*00f0*/ 	.word	0x000019d0


	//   ....[7]....
        /*00f4*/ 	.word	0x00001c70


	//   ....[8]....
        /*00f8*/ 	.word	0x00001c80


	//   ....[9]....
        /*00fc*/ 	.word	0x00001df0


	//   ....[10]....
        /*0100*/ 	.word	0x00001e40


	//   ....[11]....
        /*0104*/ 	.word	0x00001e50


	//   ....[12]....
        /*0108*/ 	.word	0x00001e80


	//   ....[13]....
        /*010c*/ 	.word	0x00002090


	//   ....[14]....
        /*0110*/ 	.word	0x000020a0


	//   ....[15]....
        /*0114*/ 	.word	0x000023d0


	//   ....[16]....
        /*0118*/ 	.word	0x000023e0


	//   ....[17]....
        /*011c*/ 	.word	0x00002850


	//   ....[18]....
        /*0120*/ 	.word	0x000028a0


	//----- nvinfo : EIATTR_COOP_GROUP_MASK_REGIDS
	.align		4
.L_42:
        /*0124*/ 	.byte	0x04, 0x29
        /*0126*/ 	.short	(.L_44 - .L_43)


	//   ....[0]....
.L_43:
        /*0128*/ 	.word	0xffffffff


	//   ....[1]....
        /*012c*/ 	.word	0xffffffff


	//   ....[2]....
        /*0130*/ 	.word	0xffffffff


	//   ....[3]....
        /*0134*/ 	.word	0xffffffff


	//   ....[4]....
        /*0138*/ 	.word	0xffffffff


	//   ....[5]....
        /*013c*/ 	.word	0xffffffff


	//   ....[6]....
        /*0140*/ 	.word	0xffffffff


	//   ....[7]....
        /*0144*/ 	.word	0xffffffff


	//   ....[8]....
        /*0148*/ 	.word	0xffffffff


	//   ....[9]....
        /*014c*/ 	.word	0xffffffff


	//----- nvinfo : EIATTR_COOP_GROUP_INSTR_OFFSETS
	.align		4
.L_44:
        /*0150*/ 	.byte	0x04, 0x28
        /*0152*/ 	.short	(.L_46 - .L_45)


	//   ....[0]....
.L_45:
        /*0154*/ 	.word	0x00000050


	//   ....[1]....
        /*0158*/ 	.word	0x00000310


	//   ....[2]....
        /*015c*/ 	.word	0x000004f0


	//   ....[3]....
        /*0160*/ 	.word	0x000009a0


	//   ....[4]....
        /*0164*/ 	.word	0x00000ae0


	//   ....[5]....
        /*0168*/ 	.word	0x00000f50


	//   ....[6]....
        /*016c*/ 	.word	0x00001090


	//   ....[7]....
        /*0170*/ 	.word	0x000014e0


	//   ....[8]....
        /*0174*/ 	.word	0x000026e0


	//   ....[9]....
        /*0178*/ 	.word	0x00002950


	//----- nvinfo : EIATTR_VRC_CTA_INIT_COUNT
	.align		4
.L_46:
        /*017c*/ 	.byte	0x02, 0x4a
        /*017e*/ 	.byte	0x80
	.zero		1


	//----- nvinfo : EIATTR_MBARRIER_INSTR_OFFSETS
	.align		4
        /*0180*/ 	.byte	0x04, 0x39
        /*0182*/ 	.short	(.L_48 - .L_47)


	//   ....[0]....
.L_47:
        /*0184*/ 	.word	0x000016e0
        /*0188*/ 	.word	0x000000ff
        /*018c*/ 	.word	0x0000c000
        /*0190*/ 	.short	0x0100
        /*0192*/ 	.byte	0x08
	.zero		1


	//   ....[1]....
        /*0194*/ 	.word	0x000016f0
        /*0198*/ 	.word	0x000000ff
        /*019c*/ 	.word	0x0000c020
        /*01a0*/ 	.short	0x0100
        /*01a2*/ 	.byte	0x08
	.zero		1


	//   ....[2]....
        /*01a4*/ 	.word	0x000017a0
        /*01a8*/ 	.word	0x000000ff
        /*01ac*/ 	.word	0x0000c008
        /*01b0*/ 	.short	0x0100
        /*01b2*/ 	.byte	0x08
	.zero		1


	//   ....[3]....
        /*01b4*/ 	.word	0x000017b0
        /*01b8*/ 	.word	0x000000ff
        /*01bc*/ 	.word	0x0000c028
        /*01c0*/ 	.short	0x0100
        /*01c2*/ 	.byte	0x08
	.zero		1


	//   ....[4]....
        /*01c4*/ 	.word	0x000018c0
        /*01c8*/ 	.word	0x000000ff
        /*01cc*/ 	.word	0x0000c010
        /*01d0*/ 	.short	0x0100
        /*01d2*/ 	.byte	0x08
	.zero		1


	//   ....[5]....
        /*01d4*/ 	.word	0x000018d0
        /*01d8*/ 	.word	0x000000ff
        /*01dc*/ 	.word	0x0000c030
        /*01e0*/ 	.short	0x0100
        /*01e2*/ 	.byte	0x08
	.zero		1


	//   ....[6]....
        /*01e4*/ 	.word	0x00001ab0
        /*01e8*/ 	.word	0x000000ff
        /*01ec*/ 	.word	0x0000c000
        /*01f0*/ 	.short	0x010a
        /*01f2*/ 	.byte	0x08
	.zero		1


	//   ....[7]....
        /*01f4*/ 	.word	0x00001cd0
        /*01f8*/ 	.word	0x000000ff
        /*01fc*/ 	.word	0x0000c020
        /*0200*/ 	.short	0x010a
        /*0202*/ 	.byte	0x08
	.zero		1


	//   ....[8]....
        /*0204*/ 	.word	0x00001ef0
        /*0208*/ 	.word	0x000000ff
        /*020c*/ 	.word	0x0000c000
        /*0210*/ 	.short	0x010a
        /*0212*/ 	.byte	0x1c
	.zero		1


	//   ....[9]....
        /*0214*/ 	.word	0x000020e0
        /*0218*/ 	.word	0x000000ff
        /*021c*/ 	.word	0x0000c020
        /*0220*/ 	.short	0x010a
        /*0222*/ 	.byte	0x1c
	.zero		1


	//   ....[10]....
        /*0224*/ 	.word	0x000021b0
        /*0228*/ 	.word	0x000000ff
        /*022c*/ 	.word	0x0000c000
        /*0230*/ 	.short	0x0108
        /*0232*/ 	.byte	0x08
	.zero		1


	//   ....[11]....
        /*0234*/ 	.word	0x000021c0
        /*0238*/ 	.word	0x000000ff
        /*023c*/ 	.word	0x0000c020
        /*0240*/ 	.short	0x0108
        /*0242*/ 	.byte	0x08
	.zero		1


	//   ....[12]....
        /*0244*/ 	.word	0x00002210
        /*0248*/ 	.word	0x000000ff
        /*024c*/ 	.word	0x0000c008
        /*0250*/ 	.short	0x0108
        /*0252*/ 	.byte	0x08
	.zero		1


	//   ....[13]....
        /*0254*/ 	.word	0x00002220
        /*0258*/ 	.word	0x000000ff
        /*025c*/ 	.word	0x0000c028
        /*0260*/ 	.short	0x0108
        /*0262*/ 	.byte	0x08
	.zero		1


	//   ....[14]....
        /*0264*/ 	.word	0x00002270
        /*0268*/ 	.word	0x000000ff
        /*026c*/ 	.word	0x0000c010
        /*0270*/ 	.short	0x0108
        /*0272*/ 	.byte	0x08
	.zero		1


	//   ....[15]....
        /*0274*/ 	.word	0x00002280
        /*0278*/ 	.word	0x000000ff
        /*027c*/ 	.word	0x0000c030
        /*0280*/ 	.short	0x0108
        /*0282*/ 	.byte	0x08
	.zero		1


	//   ....[16]....
        /*0284*/ 	.word	0x00002970
        /*0288*/ 	.word	0x000000ff
        /*028c*/ 	.word	0x0000c000
        /*0290*/ 	.short	0x010a
        /*0292*/ 	.byte	0x08
	.zero		1


	//   ....[17]....
        /*0294*/ 	.word	0x000029a0
        /*0298*/ 	.word	0x000000ff
        /*029c*/ 	.word	0x0000c020
        /*02a0*/ 	.short	0x010a
        /*02a2*/ 	.byte	0x08
	.zero		1


	//   ....[18]....
        /*02a4*/ 	.word	0x000029d0
        /*02a8*/ 	.word	0x000000ff
        /*02ac*/ 	.word	0x0000c000
        /*02b0*/ 	.short	0x010a
        /*02b2*/ 	.byte	0x1c
	.zero		1


	//   ....[19]....
        /*02b4*/ 	.word	0x00002a00
        /*02b8*/ 	.word	0x000000ff
        /*02bc*/ 	.word	0x0000c020
        /*02c0*/ 	.short	0x010a
        /*02c2*/ 	.byte	0x1c
	.zero		1


	//----- nvinfo : EIATTR_NUM_MBARRIERS
	.align		4
.L_48:
        /*02c4*/ 	.byte	0x03, 0x38
        /*02c6*/ 	.short	0x0006


	//----- nvinfo : EIATTR_EXIT_INSTR_OFFSETS
	.align		4
        /*02c8*/ 	.byte	0x04, 0x1c
        /*02ca*/ 	.short	(.L_50 - .L_49)


	//   ....[0]....
.L_49:
        /*02cc*/ 	.word	0x00002960


	//----- nvinfo : EIATTR_REQNTID
	.align		4
.L_50:
        /*02d0*/ 	.byte	0x04, 0x10
        /*02d2*/ 	.short	(.L_52 - .L_51)
.L_51:
        /*02d4*/ 	.word	0x00000100
        /*02d8*/ 	.word	0x00000001
        /*02dc*/ 	.word	0x00000001


	//----- nvinfo : EIATTR_CRS_STACK_SIZE
	.align		4
.L_52:
        /*02e0*/ 	.byte	0x04, 0x1e
        /*02e2*/ 	.short	(.L_54 - .L_53)
.L_53:
        /*02e4*/ 	.word	0x00000000


	//----- nvinfo : EIATTR_CBANK_PARAM_SIZE
	.align		4
.L_54:
        /*02e8*/ 	.byte	0x03, 0x19
        /*02ea*/ 	.short	0x0050


	//----- nvinfo : EIATTR_PARAM_CBANK
	.align		4
        /*02ec*/ 	.byte	0x04, 0x0a
        /*02ee*/ 	.short	(.L_56 - .L_55)
	.align		4
.L_55:
        /*02f0*/ 	.word	index@(.nv.constant0.gluon_tcgen05)
        /*02f4*/ 	.short	0x0380
        /*02f6*/ 	.short	0x0050


	//----- nvinfo : EIATTR_SW_WAR
	.align		4
.L_56:
        /*02f8*/ 	.byte	0x04, 0x36
        /*02fa*/ 	.short	(.L_58 - .L_57)
.L_57:
        /*02fc*/ 	.word	0x00000008
.L_58:


//--------------------- .nv.compat                --------------------------
	.section	.nv.compat,"",@"SHT_CUDA_COMPAT_INFO"
	.align	4
        /*0000*/ 	.byte	0x02, 0x02, 0x02, 0x00, 0x02, 0x05, 0x05, 0x00, 0x02, 0x03, 0x03, 0x00, 0x02, 0x06, 0x01, 0x00


//--------------------- .nv.callgraph             --------------------------
	.section	.nv.callgraph,"",@"SHT_CUDA_CALLGRAPH"
	.align	4
	.sectionentsize	8
	.align		4
        /*0000*/ 	.word	0x00000000
	.align		4
        /*0004*/ 	.word	0xffffffff
	.align		4
        /*0008*/ 	.word	0x00000000
	.align		4
        /*000c*/ 	.word	0xfffffffe
	.align		4
        /*0010*/ 	.word	0x00000000
	.align		4
        /*0014*/ 	.word	0xfffffffd
	.align		4
        /*0018*/ 	.word	0x00000000
	.align		4
        /*001c*/ 	.word	0xfffffffc


//--------------------- .text.gluon_tcgen05       --------------------------
	.section	.text.gluon_tcgen05,"ax",@progbits
	.align	128
        .global         gluon_tcgen05
        .type           gluon_tcgen05,@function
        .size           gluon_tcgen05,(.L_x_81 - gluon_tcgen05)
        .other          gluon_tcgen05,@"STO_CUDA_ENTRY STV_DEFAULT"
gluon_tcgen05:
.text.gluon_tcgen05:
[----:B------:R-:W1:Y:S01]  /*0000*/  LDC R1, c[0x0][0x37c] ;  /* 0x0000df00ff017b82 */ /* 0x000e620000000800 */
[----:B------:R-:W2:Y:S02]  /*0010*/  S2R R0, SR_TID.X ;  /* 0x0000000000007919 */ /* 0x000ea40000002100 */
[----:B--2---:R-:W-:-:S13]  /*0020*/  ISETP.GE.U32.AND P2, PT, R0, 0x20, PT ;  /* 0x000000200000780c */ /* 0x004fda0003f46070 */
[----:B------:R-:W-:Y:S05]  /*0030*/  @P2 BRA `(.L_x_0) ;  /* 0x0000000000b82947 */ /* 0x000fea0003800000 */
[----:B------:R-:W2:Y:S01]  /*0040*/  S2UR UR6, SR_CgaCtaId ;  /* 0x00000000000679c3 */ /* 0x000ea20000008800 */
[----:B------:R-:W-:Y:S01]  /*0050*/  NOP ;  /* 0x0000000000007918 */ /* 0x000fe20000000000 */
[----:B------:R-:W-:Y:S02]  /*0060*/  UMOV UR4, 0x40 ;  /* 0x0000004000047882 */ /* 0x000fe40000000000 */
[----:B--2---:R-:W-:-:S09]  /*0070*/  ULEA UR4, UR6, UR4, 0x18 ;  /* 0x0000000406047291 */ /* 0x004fd2000f8ec0ff */
[----:B------:R-:W2:Y:S01]  /*0080*/  LDS.U8 R2, [UR4] ;  /* 0x00000004ff027984 */ /* 0x000ea20008000000 */
[----:B------:R-:W-:Y:S02]  /*0090*/  UMOV UR4, 0x400 ;  /* 0x0000040000047882 */ /* 0x000fe40000000000 */
[----:B------:R-:W-:Y:S01]  /*00a0*/  ULEA UR4, UR6, UR4, 0x18 ;  /* 0x0000000406047291 */ /* 0x000fe2000f8ec0ff */
[----:B--2---:R-:W-:-:S13]  /*00b0*/  ISETP.NE.AND P0, PT, R2, RZ, PT ;  /* 0x000000ff0200720c */ /* 0x004fda0003f05270 */
[----:B------:R-:W-:Y:S05]  /*00c0*/  @P0 BRA `(.L_x_1) ;  /* 0x00000000007c0947 */ /* 0x000fea0003800000 */
[----:B------:R-:W-:-:S13]  /*00d0*/  ELECT P0, URZ, PT ;  /* 0x0000000000ff782f */ /* 0x000fda0003800000 */
[----:B------:R-:W-:Y:S05]  /*00e0*/  @!P0 BRA `(.L_x_2) ;  /* 0x0000000000848947 */ /* 0x000fea0003800000 */
[----:B------:R-:W-:Y:S01]  /*00f0*/  UMOV UR5, 0x4 ;  /* 0x0000000400057882 */ /* 0x000fe20000000000 */
[----:B------:R-:W-:Y:S02]  /*0100*/  IMAD.MOV.U32 R5, RZ, RZ, 0x1 ;  /* 0x00000001ff057424 */ /* 0x000fe400078e00ff */
[----:B------:R-:W-:Y:S02]  /*0110*/  IMAD.MOV.U32 R3, RZ, RZ, 0xf ;  /* 0x0000000fff037424 */ /* 0x000fe400078e00ff */
[----:B------:R-:W-:Y:S04]  /*0120*/  DEPBAR.LE SB2, 0x36 ;  /* 0x0000ad800000791a */ /* 0x000fe80000000000 */
[----:B------:R-:W2:Y:S02]  /*0130*/  UTCATOMSWS.FIND_AND_SET.ALIGN UP0, UR5, UR5 ;  /* 0x00000005000575e3 */ /* 0x000ea40008000800 */
[----:B--2---:R-:W-:-:S04]  /*0140*/  PLOP3.LUT P0, PT, PT, PT, UP0, 0x80, 0x8 ;  /* 0x000000000008781c */ /* 0x004fc80003f0f008 */
[----:B------:R-:W-:-:S04]  /*0150*/  SEL R2, RZ, 0xffffffff, !P0 ;  /* 0xffffffffff027807 */ /* 0x000fc80004000000 */
[----:B------:R-:W-:Y:S01]  /*0160*/  ISETP.NE.AND P0, PT, R2, RZ, PT ;  /* 0x000000ff0200720c */ /* 0x000fe20003f05270 */
[----:B------:R-:W-:-:S12]  /*0170*/  IMAD.U32 R2, RZ, RZ, UR5 ;  /* 0x00000005ff027e24 */ /* 0x000fd8000f8e00ff */
[----:B------:R-:W-:Y:S05]  /*0180*/  @P0 BRA `(.L_x_3) ;  /* 0x0000000000240947 */ /* 0x000fea0003800000 */
.L_x_4:
[----:B------:R-:W-:Y:S05]  /*0190*/  NANOSLEEP 0x64 ;  /* 0x000000640000795d */ /* 0x000fea0003800000 */
[----:B------:R-:W-:-:S05]  /*01a0*/  UMOV UR5, 0x4 ;  /* 0x0000000400057882 */ /* 0x000fca0000000000 */
[----:B------:R-:W-:Y:S04]  /*01b0*/  DEPBAR.LE SB2, 0x36 ;  /* 0x0000ad800000791a */ /* 0x000fe80000000000 */
[----:B------:R-:W2:Y:S02]  /*01c0*/  UTCATOMSWS.FIND_AND_SET.ALIGN UP0, UR5, UR5 ;  /* 0x00000005000575e3 */ /* 0x000ea40008000800 */
[----:B--2---:R-:W-:-:S04]  /*01d0*/  PLOP3.LUT P0, PT, PT, PT, UP0, 0x80, 0x8 ;  /* 0x000000000008781c */ /* 0x004fc80003f0f008 */
[----:B------:R-:W-:-:S04]  /*01e0*/  SEL R2, RZ, 0xffffffff, !P0 ;  /* 0xffffffffff027807 */ /* 0x000fc80004000000 */
[----:B------:R-:W-:Y:S01]  /*01f0*/  ISETP.NE.AND P0, PT, R2, RZ, PT ;  /* 0x000000ff0200720c */ /* 0x000fe20003f05270 */
[----:B------:R-:W-:-:S12]  /*0200*/  IMAD.U32 R2, RZ, RZ, UR5 ;  /* 0x00000005ff027e24 */ /* 0x000fd8000f8e00ff */
[----:B------:R-:W-:Y:S05]  /*0210*/  @!P0 BRA `(.L_x_4) ;  /* 0xfffffffc00dc8947 */ /* 0x000fea000383ffff */
.L_x_3:
[C---:B------:R-:W-:Y:S01]  /*0220*/  VIADD R4, R2.reuse, 0x10 ;  /* 0x0000001002047836 */ /* 0x040fe20000000000 */
[----:B------:R-:W-:Y:S01]  /*0230*/  UMOV UR5, 0x50 ;  /* 0x0000005000057882 */ /* 0x000fe20000000000 */
[----:B------:R-:W-:Y:S01]  /*0240*/  SHF.L.U32 R3, R3, R2, RZ ;  /* 0x0000000203037219 */ /* 0x000fe200000006ff */
[----:B------:R-:W-:Y:S01]  /*0250*/  ULEA UR5, UR6, UR5, 0x18 ;  /* 0x0000000506057291 */ /* 0x000fe2000f8ec0ff */
[----:B------:R-:W-:Y:S01]  /*0260*/  IMAD.SHL.U32 R2, R2, 0x20, RZ ;  /* 0x0000002002027824 */ /* 0x000fe200078e00ff */
[----:B------:R-:W-:-:S04]  /*0270*/  SHF.L.U32 R4, R5, R4, RZ ;  /* 0x0000000405047219 */ /* 0x000fc800000006ff */
[----:B------:R-:W-:-:S05]  /*0280*/  LOP3.LUT R3, R4, R3, RZ, 0xfc, !PT ;  /* 0x0000000304037212 */ /* 0x000fca00078efcff */
[----:B------:R2:W-:Y:S04]  /*0290*/  ATOMS.OR RZ, [UR5], R3 ;  /* 0x00000003ffff798c */ /* 0x0005e8000b000005 */
[----:B------:R2:W-:Y:S01]  /*02a0*/  STS [UR4], R2 ;  /* 0x00000002ff007988 */ /* 0x0005e20008000804 */
[----:B------:R-:W-:Y:S05]  /*02b0*/  BRA `(.L_x_2) ;  /* 0x0000000000107947 */ /* 0x000fea0003800000 */
.L_x_1:
[----:B------:R-:W-:Y:S01]  /*02c0*/  IMAD.MOV.U32 R3, RZ, RZ, -0x1 ;  /* 0xffffffffff037424 */ /* 0x000fe200078e00ff */
[----:B------:R-:W-:-:S04]  /*02d0*/  MOV R2, 0x300 ;  /* 0x0000030000027802 */ /* 0x000fc80000000f00 */
[----:B------:R2:W-:Y:S03]  /*02e0*/  STS [UR4], R3 ;  /* 0x00000003ff007988 */ /* 0x0005e60008000804 */
[----:B-12---:R-:W-:Y:S05]  /*02f0*/  CALL.REL.NOINC `($__internal_1_$__cuda_sm10x_tcgen05_guardrail_trap_phase_invalid_during_alloc) ;  /* 0x0000002400d87944 */ /* 0x006fea0003c00000 */
.L_x_2:
[----:B------:R-:W-:Y:S05]  /*0300*/  WARPSYNC.ALL ;  /* 0x0000000000007948 */ /* 0x000fea0003800000 */
[----:B------:R-:W-:Y:S01]  /*0310*/  NOP ;  /* 0x0000000000007918 */ /* 0x000fe20000000000 */
.L_x_0:
[----:B------:R-:W3:Y:S08]  /*0320*/  S2UR UR4, SR_CgaCtaId ;  /* 0x00000000000479c3 */ /* 0x000ef00000008800 */
[----:B------:R-:W-:Y:S01]  /*0330*/  BAR.SYNC.DEFER_BLOCKING 0x0 ;  /* 0x0000000000007b1d */ /* 0x000fe20000010000 */
[----:B------:R-:W-:-:S05]  /*0340*/  LOP3.LUT R68, R0, 0xff, RZ, 0xc0, !PT ;  /* 0x000000ff00447812 */ /* 0x000fca00078ec0ff */
[----:B------:R-:W-:Y:S02]  /*0350*/  UMOV UR8, 0x400 ;  /* 0x0000040000087882 */ /* 0x000fe40000000000 */
[----:B------:R-:W4:Y:S08]  /*0360*/  LDC R10, c[0x0][0x3a0] ;  /* 0x0000e800ff0a7b82 */ /* 0x000f300000000800 */
[----:B------:R-:W5:Y:S01]  /*0370*/  S2UR UR9, SR_CTAID.Y ;  /* 0x00000000000979c3 */ /* 0x000f620000002600 */
[----:B---3--:R-:W-:-:S09]  /*0380*/  ULEA UR8, UR4, UR8, 0x18 ;  /* 0x0000000804087291 */ /* 0x008fd2000f8ec0ff */
[----:B--2---:R-:W2:Y:S01]  /*0390*/  LDS R3, [UR8] ;  /* 0x00000008ff037984 */ /* 0x004ea20008000800 */
[----:B------:R-:W-:Y:S06]  /*03a0*/  BAR.SYNC.DEFER_BLOCKING 0x0 ;  /* 0x0000000000007b1d */ /* 0x000fec0000010000 */
[----:B------:R-:W-:Y:S05]  /*03b0*/  @P2 BRA `(.L_x_5) ;  /* 0x0000000000182947 */ /* 0x000fea0003800000 */
[----:B------:R-:W-:Y:S01]  /*03c0*/  ELECT P0, URZ, PT ;  /* 0x0000000000ff782f */ /* 0x000fe20003800000 */
[----:B------:R-:W-:Y:S01]  /*03d0*/  IMAD.MOV.U32 R2, RZ, RZ, 0x1 ;  /* 0x00000001ff027424 */ /* 0x000fe200078e00ff */
[----:B------:R-:W-:Y:S01]  /*03e0*/  UMOV UR5, 0x40 ;  /* 0x0000004000057882 */ /* 0x000fe20000000000 */
[----:B------:R-:W-:Y:S01]  /*03f0*/  UVIRTCOUNT.DEALLOC.SMPOOL 0x80 ;  /* 0x000000800000784c */ /* 0x000fe20000000000 */
[----:B------:R-:W-:-:S09]  /*0400*/  ULEA UR5, UR4, UR5, 0x18 ;  /* 0x0000000504057291 */ /* 0x000fd2000f8ec0ff */
[----:B------:R3:W-:Y:S03]  /*0410*/  @P0 STS.U8 [UR5], R2 ;  /* 0x00000002ff000988 */ /* 0x0007e60008000005 */
.L_x_5:
[----:B------:R-:W3:Y:S01]  /*0420*/  S2UR UR4, SR_CTAID.Z ;  /* 0x00000000000479c3 */ /* 0x000ee20000002700 */
[----:B------:R-:W5:Y:S01]  /*0430*/  LDCU UR5, c[0x0][0x370] ;  /* 0x00006e00ff0577ac */ /* 0x000f620008000800 */
[----:B------:R-:W-:Y:S01]  /*0440*/  ISETP.GE.U32.AND P0, PT, R68, 0x20, PT ;  /* 0x000000204400780c */ /* 0x000fe20003f06070 */
[----:B----4-:R-:W-:Y:S01]  /*0450*/  VIADD R5, R10, 0xffffffff ;  /* 0xffffffff0a057836 */ /* 0x010fe20000000000 */
[C---:B------:R-:W-:Y:S01]  /*0460*/  ISETP.NE.U32.AND P3, PT, R68.reuse, RZ, PT ;  /* 0x000000ff4400720c */ /* 0x040fe20003f65070 */
[----:B------:R-:W3:Y:S01]  /*0470*/  LDCU UR6, c[0x0][0x374] ;  /* 0x00006e80ff0677ac */ /* 0x000ee20008000800 */
[----:B------:R-:W-:Y:S01]  /*0480*/  LEA R4, R68, UR8, 0x2 ;  /* 0x0000000844047c11 */ /* 0x000fe2000f8e10ff */
[----:B------:R-:W-:Y:S01]  /*0490*/  BSSY.RECONVERGENT B0, `(.L_x_6) ;  /* 0x0000015000007945 */ /* 0x000fe20003800200 */
[----:B------:R-:W5:Y:S01]  /*04a0*/  S2UR UR7, SR_CTAID.X ;  /* 0x00000000000779c3 */ /* 0x000f620000002500 */
[----:B------:R-:W4:Y:S01]  /*04b0*/  LDCU.64 UR20, c[0x0][0x3c0] ;  /* 0x00007800ff1477ac */ /* 0x000f220008000a00 */
[----:B--2---:R-:W-:-:S05]  /*04c0*/  R2UR UR23, R3 ;  /* 0x00000000031772ca */ /* 0x004fca00000e0000 */
[----:B------:R2:W-:Y:S01]  /*04d0*/  @!P0 STS [R4], RZ ;  /* 0x000000ff04008388 */ /* 0x0005e20000000800 */
[----:B------:R-:W1:Y:S01]  /*04e0*/  LDC R6, c[0x0][0x398] ;  /* 0x0000e600ff067b82 */ /* 0x000e620000000800 */
[----:B------:R-:W-:Y:S02]  /*04f0*/  NOP ;  /* 0x0000000000007918 */ /* 0x000fe40000000000 */
[----:B------:R2:W-:Y:S01]  /*0500*/  @!P3 STS [UR8+0x20], R5 ;  /* 0x00002005ff00b988 */ /* 0x0005e20008000808 */
[----:B---3-5:R-:W-:-:S04]  /*0510*/  UIMAD UR4, UR4, UR6, UR9 ;  /* 0x00000006040472a4 */ /* 0x028fc8000f8e0209 */
[----:B------:R-:W-:-:S04]  /*0520*/  UIMAD UR4, UR4, UR5, UR7 ;  /* 0x00000005040472a4 */ /* 0x000fc8000f8e0207 */
[----:B------:R-:W-:-:S04]  /*0530*/  UIMAD UR4, UR4, 0x180, URZ ;  /* 0x00000180040478a4 */ /* 0x000fc8000f8e02ff */
[----:B----4-:R-:W-:Y:S01]  /*0540*/  UIADD3 UR24, UP0, UPT, UR4, UR20, URZ ;  /* 0x0000001404187290 */ /* 0x010fe2000ff1e0ff */
[----:B-1----:R-:W-:-:S03]  /*0550*/  VIADD R6, R6, 0xffffffff ;  /* 0xffffffff06067836 */ /* 0x002fc60000000000 */
[----:B------:R-:W-:Y:S01]  /*0560*/  ULEA.HI.X.SX32 UR25, UR4, UR21, 0x1, UP0 ;  /* 0x0000001504197291 */ /* 0x000fe200080f0eff */
[----:B--2---:R-:W-:Y:S11]  /*0570*/  @P3 BRA `(.L_x_7) ;  /* 0x0000000000183947 */ /* 0x004ff60003800000 */
[----:B------:R-:W1:Y:S01]  /*0580*/  LDS R2, [UR8+0x8] ;  /* 0x00000808ff027984 */ /* 0x000e620008000800 */
[----:B------:R-:W2:Y:S01]  /*0590*/  LDC.64 R8, c[0x0][0x380] ;  /* 0x0000e000ff087b82 */ /* 0x000ea20000000a00 */
[----:B------:R-:W-:Y:S02]  /*05a0*/  IMAD.MOV.U32 R3, RZ, RZ, 0x70 ;  /* 0x00000070ff037424 */ /* 0x000fe400078e00ff */
[----:B--2---:R2:W-:Y:S03]  /*05b0*/  STS.64 [UR8], R8 ;  /* 0x00000008ff007988 */ /* 0x0045e60008000a08 */
[----:B-1----:R-:W-:-:S05]  /*05c0*/  LOP3.LUT R2, R2, 0x10, R3, 0xd8, !PT ;  /* 0x0000001002027812 */ /* 0x002fca00078ed803 */
[----:B------:R2:W-:Y:S02]  /*05d0*/  STS [UR8+0x8], R2 ;  /* 0x00000802ff007988 */ /* 0x0005e40008000808 */
.L_x_7:
[----:B------:R-:W-:Y:S05]  /*05e0*/  BSYNC.RECONVERGENT B0 ;  /* 0x0000000000007941 */ /* 0x000fea0003800200 */
.L_x_6:
[----:B------:R-:W-:Y:S04]  /*05f0*/  BSSY.RECONVERGENT B0, `(.L_x_8) ;  /* 0x000000a000007945 */ /* 0x000fe80003800200 */
[----:B------:R-:W-:Y:S05]  /*0600*/  @P3 BRA `(.L_x_9) ;  /* 0x0000000000203947 */ /* 0x000fea0003800000 */
[----:B--2---:R-:W1:Y:S01]  /*0610*/  LDS R2, [UR8+0x34] ;  /* 0x00003408ff027984 */ /* 0x004e620008000800 */
[----:B------:R-:W-:Y:S02]  /*0620*/  IMAD.MOV.U32 R3, RZ, RZ, 0x3f000000 ;  /* 0x3f000000ff037424 */ /* 0x000fe400078e00ff */
[----:B------:R-:W-:Y:S01]  /*0630*/  @!P3 IMAD.MOV.U32 R7, RZ, RZ, 0x7f ;  /* 0x0000007fff07b424 */ /* 0x000fe200078e00ff */
[----:B------:R-:W2:Y:S02]  /*0640*/  @!P3 LDS R8, [UR8+0x38] ;  /* 0x00003808ff08b984 */ /* 0x000ea40008000800 */
[----:B-1----:R-:W-:Y:S02]  /*0650*/  LOP3.LUT R2, R2, 0xff000000, R3, 0xb8, !PT ;  /* 0xff00000002027812 */ /* 0x002fe400078eb803 */
[----:B--2---:R-:W-:-:S03]  /*0660*/  @!P3 LOP3.LUT R3, R8, 0xff, R7, 0xb8, !PT ;  /* 0x000000ff0803b812 */ /* 0x004fc600078eb807 */
[----:B------:R1:W-:Y:S04]  /*0670*/  STS [UR8+0x34], R2 ;  /* 0x00003402ff007988 */ /* 0x0003e80008000808 */
[----:B------:R1:W-:Y:S02]  /*0680*/  @!P3 STS [UR8+0x38], R3 ;  /* 0x00003803ff00b988 */ /* 0x0003e40008000808 */
.L_x_9:
[----:B------:R-:W-:Y:S05]  /*0690*/  BSYNC.RECONVERGENT B0 ;  /* 0x0000000000007941 */ /* 0x000fea0003800200 */
.L_x_8:
[----:B------:R-:W-:Y:S04]  /*06a0*/  BSSY.RECONVERGENT B0, `(.L_x_10) ;  /* 0x000000a000007945 */ /* 0x000fe80003800200 */
[----:B------:R-:W-:Y:S05]  /*06b0*/  @P3 BRA `(.L_x_11) ;  /* 0x0000000000203947 */ /* 0x000fea0003800000 */
[----:B-12---:R-:W1:Y:S01]  /*06c0*/  LDS R2, [UR8+0x1c] ;  /* 0x00001c08ff027984 */ /* 0x006e620008000800 */
[----:B------:R-:W2:Y:S03]  /*06d0*/  LDC.64 R8, c[0x0][0x3a8] ;  /* 0x0000ea00ff087b82 */ /* 0x000ea60000000a00 */
[----:B------:R3:W-:Y:S01]  /*06e0*/  STS [UR8+0x24], R6 ;  /* 0x00002406ff007988 */ /* 0x0007e20008000808 */
[--C-:B--2---:R-:W-:Y:S02]  /*06f0*/  SHF.R.U32.HI R7, RZ, 0x4, R9.reuse ;  /* 0x00000004ff077819 */ /* 0x104fe40000011609 */
[----:B------:R-:W-:-:S05]  /*0700*/  SHF.R.U64 R3, R8, 0x4, R9 ;  /* 0x0000000408037819 */ /* 0x000fca0000001209 */
[----:B------:R3:W-:Y:S01]  /*0710*/  STS [UR8+0xc], R3 ;  /* 0x00000c03ff007988 */ /* 0x0007e20008000808 */
[----:B-1----:R-:W-:-:S05]  /*0720*/  LOP3.LUT R2, R2, 0xf, R7, 0xb8, !PT ;  /* 0x0000000f02027812 */ /* 0x002fca00078eb807 */
[----:B------:R3:W-:Y:S02]  /*0730*/  STS [UR8+0x1c], R2 ;  /* 0x00001c02ff007988 */ /* 0x0007e40008000808 */
.L_x_11:
[----:B------:R-:W-:Y:S05]  /*0740*/  BSYNC.RECONVERGENT B0 ;  /* 0x0000000000007941 */ /* 0x000fea0003800200 */
.L_x_10:
[----:B------:R-:W-:Y:S04]  /*0750*/  BSSY.RECONVERGENT B1, `(.L_x_12) ;  /* 0x000001d000017945 */ /* 0x000fe80003800200 */
[----:B------:R-:W-:Y:S04]  /*0760*/  BSSY.RELIABLE B0, `(.L_x_13) ;  /* 0x0000018000007945 */ /* 0x000fe80003800100 */
[----:B------:R-:W-:Y:S05]  /*0770*/  @P3 BRA `(.L_x_14) ;  /* 0x00000000001c3947 */ /* 0x000fea0003800000 */
[----:B-123--:R-:W1:Y:S02]  /*0780*/  LDS R2, [UR8+0x34] ;  /* 0x00003408ff027984 */ /* 0x00ee640008000800 */
[----:B-1----:R-:W-:-:S05]  /*0790*/  LOP3.LUT R2, R2, 0x7, RZ, 0xb8, !PT ;  /* 0x0000000702027812 */ /* 0x002fca00078eb8ff */
[----:B------:R1:W-:Y:S01]  /*07a0*/  STS [UR8+0x34], R2 ;  /* 0x00003402ff007988 */ /* 0x0003e20008000808 */
[----:B------:R-:W-:Y:S05]  /*07b0*/  @P3 BRA `(.L_x_15) ;  /* 0x00000000001c3947 */ /* 0x000fea0003800000 */
[----:B-1----:R-:W1:Y:S02]  /*07c0*/  LDS R2, [UR8+0x34] ;  /* 0x00003408ff027984 */ /* 0x002e640008000800 */
[----:B-1----:R-:W-:-:S05]  /*07d0*/  LOP3.LUT R2, R2, 0x38, RZ, 0xb8, !PT ;  /* 0x0000003802027812 */ /* 0x002fca00078eb8ff */
[----:B------:R4:W-:Y:S02]  /*07e0*/  STS [UR8+0x34], R2 ;  /* 0x00003402ff007988 */ /* 0x0009e40008000808 */
.L_x_14:
[----:B------:R-:W-:Y:S05]  /*07f0*/  @P3 BRA `(.L_x_16) ;  /* 0x00000000001c3947 */ /* 0x000fea0003800000 */
[----:B-1234-:R-:W1:Y:S02]  /*0800*/  LDS R2, [UR8+0x8] ;  /* 0x00000808ff027984 */ /* 0x01ee640008000800 */
[----:B-1----:R-:W-:-:S05]  /*0810*/  LOP3.LUT R2, R2, 0x780, RZ, 0xb8, !PT ;  /* 0x0000078002027812 */ /* 0x002fca00078eb8ff */
[----:B------:R2:W-:Y:S02]  /*0820*/  STS [UR8+0x8], R2 ;  /* 0x00000802ff007988 */ /* 0x0005e40008000808 */
.L_x_15:
[----:B------:R-:W-:Y:S05]  /*0830*/  @P3 BRA `(.L_x_17) ;  /* 0x0000000000283947 */ /* 0x000fea0003800000 */
[----:B-12---:R-:W1:Y:S02]  /*0840*/  LDS R2, [UR8+0x8] ;  /* 0x00000808ff027984 */ /* 0x006e640008000800 */
[----:B-1----:R-:W-:-:S05]  /*0850*/  LOP3.LUT R2, R2, 0x1800, RZ, 0xb8, !PT ;  /* 0x0000180002027812 */ /* 0x002fca00078eb8ff */
[----:B------:R5:W-:Y:S02]  /*0860*/  STS [UR8+0x8], R2 ;  /* 0x00000802ff007988 */ /* 0x000be40008000808 */
.L_x_16:
[----:B------:R-:W-:Y:S05]  /*0870*/  @P3 BREAK.RELIABLE B0 ;  /* 0x0000000000003942 */ /* 0x000fea0003800100 */
[----:B------:R-:W-:Y:S05]  /*0880*/  @P3 BRA `(.L_x_18) ;  /* 0x0000000000243947 */ /* 0x000fea0003800000 */
[----:B-1-3--:R-:W1:Y:S01]  /*0890*/  LDS R3, [UR8+0x8] ;  /* 0x00000808ff037984 */ /* 0x00ae620008000800 */
[----:B--2-45:R-:W-:-:S05]  /*08a0*/  IMAD.MOV.U32 R2, RZ, RZ, 0x6000 ;  /* 0x00006000ff027424 */ /* 0x034fca00078e00ff */
[----:B-1----:R-:W-:-:S04]  /*08b0*/  LOP3.LUT R2, R3, 0x4000, R2, 0xd8, !PT ;  /* 0x0000400003027812 */ /* 0x002fc800078ed802 */
[----:B------:R-:W-:-:S05]  /*08c0*/  LOP3.LUT R2, R2, 0x400000, RZ, 0xb8, !PT ;  /* 0x0040000002027812 */ /* 0x000fca00078eb8ff */
[----:B------:R3:W-:Y:S02]  /*08d0*/  STS [UR8+0x8], R2 ;  /* 0x00000802ff007988 */ /* 0x0007e40008000808 */
.L_x_17:
[----:B------:R-:W-:Y:S05]  /*08e0*/  BSYNC.RELIABLE B0 ;  /* 0x0000000000007941 */ /* 0x000fea0003800100 */
.L_x_13:
[----:B-123--:R-:W1:Y:S02]  /*08f0*/  @!P3 LDS R2, [UR8+0x8] ;  /* 0x00000808ff02b984 */ /* 0x00ee640008000800 */
[----:B-1----:R-:W-:-:S05]  /*0900*/  @!P3 LOP3.LUT R2, R2, 0x8000, RZ, 0xb8, !PT ;  /* 0x000080000202b812 */ /* 0x002fca00078eb8ff */
[----:B------:R1:W-:Y:S02]  /*0910*/  @!P3 STS [UR8+0x8], R2 ;  /* 0x00000802ff00b988 */ /* 0x0003e40008000808 */
.L_x_18:
[----:B------:R-:W-:Y:S05]  /*0920*/  BSYNC.RECONVERGENT B1 ;  /* 0x0000000000017941 */ /* 0x000fea0003800200 */
.L_x_12:
[----:B------:R-:W-:Y:S05]  /*0930*/  WARPSYNC.ALL ;  /* 0x0000000000007948 */ /* 0x000fea0003800000 */
[----:B------:R-:W-:Y:S01]  /*0940*/  NOP ;  /* 0x0000000000007918 */ /* 0x000fe20000000000 */
[----:B------:R-:W1:Y:S02]  /*0950*/  LDC R7, c[0x0][0x39c] ;  /* 0x0000e700ff077b82 */ /* 0x000e640000000800 */
[----:B-1----:R-:W-:Y:S01]  /*0960*/  VIADD R7, R7, 0xffffffff ;  /* 0xffffffff07077836 */ /* 0x002fe20000000000 */
[----:B------:R-:W-:Y:S06]  /*0970*/  @P0 BRA `(.L_x_19) ;  /* 0x0000000000300947 */ /* 0x000fec0003800000 */
[----:B--2345:R-:W1:Y:S01]  /*0980*/  S2R R2, SR_LANEID ;  /* 0x0000000000027919 */ /* 0x03ce620000000000 */
[----:B------:R-:W-:Y:S05]  /*0990*/  WARPSYNC.ALL ;  /* 0x0000000000007948 */ /* 0x000fea0003800000 */
[----:B------:R-:W-:Y:S01]  /*09a0*/  NOP ;  /* 0x0000000000007918 */ /* 0x000fe20000000000 */
[----:B-1----:R-:W-:-:S05]  /*09b0*/  IMAD.SHL.U32 R8, R2, 0x4, RZ ;  /* 0x0000000402087824 */ /* 0x002fca00078e00ff */
[----:B------:R-:W1:Y:S01]  /*09c0*/  LDS R9, [R8+UR8] ;  /* 0x0000000808097984 */ /* 0x000e620008000800 */
[----:B------:R-:W-:-:S05]  /*09d0*/  IADD3 R2, P1, PT, R8, UR24, RZ ;  /* 0x0000001808027c10 */ /* 0x000fca000ff3e0ff */
[----:B------:R-:W-:-:S05]  /*09e0*/  IMAD.X R3, RZ, RZ, UR25, P1 ;  /* 0x00000019ff037e24 */ /* 0x000fca00088e06ff */
[----:B-1----:R1:W2:Y:S01]  /*09f0*/  ATOMG.E.EXCH.STRONG.GPU PT, RZ, [R2], R9 ;  /* 0x0000000902ff73a8 */ /* 0x0022a200041ee100 */
[----:B------:R-:W-:-:S04]  /*0a00*/  DEPBAR {5,4,3,2,1,0} ;  /* 0x0000003f0000791a */ /* 0x000fc80000000000 */
[----:B------:R-:W3:Y:S02]  /*0a10*/  CCTL.E.C.LDCU.IV.DEEP [UR24] ;  /* 0x0000000018007540 */ /* 0x000ee40009c08000 */
[----:B---3--:R1:W-:Y:S01]  /*0a20*/  UTMACCTL.IV [UR24] ;  /* 0x00000000180079b9 */ /* 0x0083e20008000000 */
[----:B------:R-:W-:Y:S01]  /*0a30*/  NOP ;  /* 0x0000000000007918 */ /* 0x000fe20000000000 */
.L_x_19:
[----:B------:R-:W-:Y:S05]  /*0a40*/  @P0 BRA `(.L_x_20) ;  /* 0x00000000000c0947 */ /* 0x000fea0003800000 */
[----:B------:R0:W-:Y:S01]  /*0a50*/  UTMACMDFLUSH ;  /* 0x00000000000079b7 */ /* 0x0001e20000000000 */
[----:B------:R-:W-:Y:S05]  /*0a60*/  @P0 BRA `(.L_x_20) ;  /* 0x0000000000040947 */ /* 0x000fea0003800000 */
[----:B------:R-:W-:-:S04]  /*0a70*/  DEPBAR.LE SB0, 0x0 ;  /* 0x000080000000791a */ /* 0x000fc80000000000 */
.L_x_20:
[----:B------:R-:W-:Y:S05]  /*0a80*/  WARPSYNC.ALL ;  /* 0x0000000000007948 */ /* 0x000fea0003800000 */
[----:B------:R-:W-:Y:S01]  /*0a90*/  NOP ;  /* 0x0000000000007918 */ /* 0x000fe20000000000 */
[----:B--2---:R-:W-:Y:S06]  /*0aa0*/  BAR.SYNC.DEFER_BLOCKING 0x0 ;  /* 0x0000000000007b1d */ /* 0x004fec0000010000 */
[----:B------:R-:W-:Y:S02]  /*0ab0*/  BSSY.RECONVERGENT B1, `(.L_x_21) ;  /* 0x000000b000017945 */ /* 0x000fe40003800200 */
[----:B------:R-:W-:Y:S06]  /*0ac0*/  BAR.SYNC.DEFER_BLOCKING 0x0 ;  /* 0x0000000000007b1d */ /* 0x000fec0000010000 */
[----:B------:R2:W-:Y:S01]  /*0ad0*/  @!P0 STS [R4], RZ ;  /* 0x000000ff04008388 */ /* 0x0005e20000000800 */
[----:B------:R-:W-:Y:S01]  /*0ae0*/  NOP ;  /* 0x0000000000007918 */ /* 0x000fe20000000000 */
[----:B------:R-:W-:Y:S05]  /*0af0*/  @P3 BRA `(.L_x_22) ;  /* 0x0000000000183947 */ /* 0x000fea0003800000 */
[----:B-1-345:R-:W1:Y:S01]  /*0b00*/  LDS R2, [UR8+0x8] ;  /* 0x00000808ff027984 */ /* 0x03ae620008000800 */
[----:B------:R-:W3:Y:S01]  /*0b10*/  LDC.64 R8, c[0x0][0x388] ;  /* 0x0000e200ff087b82 */ /* 0x000ee20000000a00 */
[----:B------:R-:W-:Y:S02]  /*0b20*/  IMAD.MOV.U32 R3, RZ, RZ, 0x70 ;  /* 0x00000070ff037424 */ /* 0x000fe400078e00ff */
[----:B---3--:R3:W-:Y:S03]  /*0b30*/  STS.64 [UR8], R8 ;  /* 0x00000008ff007988 */ /* 0x0087e60008000a08 */
[----:B-1----:R-:W-:-:S05]  /*0b40*/  LOP3.LUT R2, R2, 0x10, R3, 0xd8, !PT ;  /* 0x0000001002027812 */ /* 0x002fca00078ed803 */
[----:B------:R3:W-:Y:S02]  /*0b50*/  STS [UR8+0x8], R2 ;  /* 0x00000802ff007988 */ /* 0x0007e40008000808 */
.L_x_22:
[----:B-1----:R-:W-:Y:S05]  /*0b60*/  BSYNC.RECONVERGENT B1 ;  /* 0x0000000000017941 */ /* 0x002fea0003800200 */
.L_x_21:
[----:B------:R-:W-:Y:S04]  /*0b70*/  BSSY.RECONVERGENT B1, `(.L_x_23) ;  /* 0x000000a000017945 */ /* 0x000fe80003800200 */
[----:B------:R-:W-:Y:S05]  /*0b80*/  @P3 BRA `(.L_x_24) ;  /* 0x0000000000203947 */ /* 0x000fea0003800000 */
[----:B---345:R-:W1:Y:S01]  /*0b90*/  LDS R2, [UR8+0x34] ;  /* 0x00003408ff027984 */ /* 0x038e620008000800 */
[----:B------:R-:W-:Y:S02]  /*0ba0*/  IMAD.MOV.U32 R3, RZ, RZ, 0x7f000000 ;  /* 0x7f000000ff037424 */ /* 0x000fe400078e00ff */
[----:B------:R-:W-:Y:S01]  /*0bb0*/  @!P3 IMAD.MOV.U32 R8, RZ, RZ, 0x3f ;  /* 0x0000003fff08b424 */ /* 0x000fe200078e00ff */
[----:B------:R-:W3:Y:S02]  /*0bc0*/  @!P3 LDS R9, [UR8+0x38] ;  /* 0x00003808ff09b984 */ /* 0x000ee40008000800 */
[----:B-1----:R-:W-:Y:S02]  /*0bd0*/  LOP3.LUT R2, R2, 0xff000000, R3, 0xb8, !PT ;  /* 0xff00000002027812 */ /* 0x002fe400078eb803 */
[----:B---3--:R-:W-:-:S03]  /*0be0*/  @!P3 LOP3.LUT R3, R9, 0xff, R8, 0xb8, !PT ;  /* 0x000000ff0903b812 */ /* 0x008fc600078eb808 */
[----:B------:R1:W-:Y:S04]  /*0bf0*/  STS [UR8+0x34], R2 ;  /* 0x00003402ff007988 */ /* 0x0003e80008000808 */
[----:B------:R1:W-:Y:S02]  /*0c00*/  @!P3 STS [UR8+0x38], R3 ;  /* 0x00003803ff00b988 */ /* 0x0003e40008000808 */
.L_x_24:
[----:B------:R-:W-:Y:S05]  /*0c10*/  BSYNC.RECONVERGENT B1 ;  /* 0x0000000000017941 */ /* 0x000fea0003800200 */
.L_x_23:
[----:B------:R-:W-:Y:S04]  /*0c20*/  BSSY.RECONVERGENT B1, `(.L_x_25) ;  /* 0x0000004000017945 */ /* 0x000fe80003800200 */
[----:B------:R-:W-:Y:S05]  /*0c30*/  @P3 BRA `(.L_x_26) ;  /* 0x0000000000083947 */ /* 0x000fea0003800000 */
[----:B------:R1:W-:Y:S04]  /*0c40*/  STS [UR8+0x24], R5 ;  /* 0x00002405ff007988 */ /* 0x0003e80008000808 */
[----:B------:R1:W-:Y:S02]  /*0c50*/  STS [UR8+0x20], R7 ;  /* 0x00002007ff007988 */ /* 0x0003e40008000808 */
.L_x_26:
[----:B------:R-:W-:Y:S05]  /*0c60*/  BSYNC.RECONVERGENT B1 ;  /* 0x0000000000017941 */ /* 0x000fea0003800200 */
.L_x_25:
[----:B------:R-:W-:Y:S04]  /*0c70*/  BSSY.RECONVERGENT B2, `(.L_x_27) ;  /* 0x0000025000027945 */ /* 0x000fe80003800200 */
[----:B------:R-:W-:Y:S04]  /*0c80*/  BSSY.RELIABLE B1, `(.L_x_28) ;  /* 0x0000020000017945 */ /* 0x000fe80003800100 */
[----:B------:R-:W-:Y:S05]  /*0c90*/  @P3 BRA `(.L_x_29) ;  /* 0x00000000002c3947 */ /* 0x000fea0003800000 */
[----:B-1-345:R-:W1:Y:S01]  /*0ca0*/  LDS R2, [UR8+0x1c] ;  /* 0x00001c08ff027984 */ /* 0x03ae620008000800 */
[----:B------:R-:W3:Y:S02]  /*0cb0*/  LDC.64 R8, c[0x0][0x3b0] ;  /* 0x0000ec00ff087b82 */ /* 0x000ee40000000a00 */
[--C-:B---3--:R-:W-:Y:S02]  /*0cc0*/  SHF.R.U32.HI R5, RZ, 0x4, R9.reuse ;  /* 0x00000004ff057819 */ /* 0x108fe40000011609 */
[----:B------:R-:W-:-:S05]  /*0cd0*/  SHF.R.U64 R3, R8, 0x4, R9 ;  /* 0x0000000408037819 */ /* 0x000fca0000001209 */
[----:B------:R3:W-:Y:S01]  /*0ce0*/  STS [UR8+0xc], R3 ;  /* 0x00000c03ff007988 */ /* 0x0007e20008000808 */
[----:B-1----:R-:W-:-:S05]  /*0cf0*/  LOP3.LUT R2, R2, 0xf, R5, 0xb8, !PT ;  /* 0x0000000f02027812 */ /* 0x002fca00078eb805 */
[----:B------:R3:W-:Y:S01]  /*0d00*/  STS [UR8+0x1c], R2 ;  /* 0x00001c02ff007988 */ /* 0x0007e20008000808 */
[----:B------:R-:W-:Y:S05]  /*0d10*/  @P3 BRA `(.L_x_30) ;  /* 0x00000000001c3947 */ /* 0x000fea0003800000 */
[----:B---3--:R-:W1:Y:S02]  /*0d20*/  LDS R2, [UR8+0x34] ;  /* 0x00003408ff027984 */ /* 0x008e640008000800 */
[----:B-1----:R-:W-:-:S05]  /*0d30*/  LOP3.LUT R2, R2, 0x7, RZ, 0xb8, !PT ;  /* 0x0000000702027812 */ /* 0x002fca00078eb8ff */
[----:B------:R1:W-:Y:S02]  /*0d40*/  STS [UR8+0x34], R2 ;  /* 0x00003402ff007988 */ /* 0x0003e40008000808 */
.L_x_29:
[----:B------:R-:W-:Y:S05]  /*0d50*/  @P3 BRA `(.L_x_31) ;  /* 0x00000000001c3947 */ /* 0x000fea0003800000 */
[----:B-1-345:R-:W1:Y:S02]  /*0d60*/  LDS R2, [UR8+0x34] ;  /* 0x00003408ff027984 */ /* 0x03ae640008000800 */
[----:B-1----:R-:W-:-:S05]  /*0d70*/  LOP3.LUT R2, R2, 0x38, RZ, 0xb8, !PT ;  /* 0x0000003802027812 */ /* 0x002fca00078eb8ff */
[----:B------:R1:W-:Y:S02]  /*0d80*/  STS [UR8+0x34], R2 ;  /* 0x00003402ff007988 */ /* 0x0003e40008000808 */
.L_x_30:
[----:B------:R-:W-:Y:S05]  /*0d90*/  @P3 BRA `(.L_x_32) ;  /* 0x00000000001c3947 */ /* 0x000fea0003800000 */
[----:B-1-3--:R-:W1:Y:S02]  /*0da0*/  LDS R2, [UR8+0x8] ;  /* 0x00000808ff027984 */ /* 0x00ae640008000800 */
[----:B-1----:R-:W-:-:S05]  /*0db0*/  LOP3.LUT R2, R2, 0x780, RZ, 0xb8, !PT ;  /* 0x0000078002027812 */ /* 0x002fca00078eb8ff */
[----:B------:R1:W-:Y:S02]  /*0dc0*/  STS [UR8+0x8], R2 ;  /* 0x00000802ff007988 */ /* 0x0003e40008000808 */
.L_x_31:
[----:B------:R-:W-:Y:S05]  /*0dd0*/  @P3 BRA `(.L_x_33) ;  /* 0x0000000000283947 */ /* 0x000fea0003800000 */
[----:B-1-345:R-:W1:Y:S02]  /*0de0*/  LDS R2, [UR8+0x8] ;  /* 0x00000808ff027984 */ /* 0x03ae640008000800 */
[----:B-1----:R-:W-:-:S05]  /*0df0*/  LOP3.LUT R2, R2, 0x1800, RZ, 0xb8, !PT ;  /* 0x0000180002027812 */ /* 0x002fca00078eb8ff */
[----:B------:R4:W-:Y:S02]  /*0e00*/  STS [UR8+0x8], R2 ;  /* 0x00000802ff007988 */ /* 0x0009e40008000808 */
.L_x_32:
[----:B------:R-:W-:Y:S05]  /*0e10*/  @P3 BREAK.RELIABLE B1 ;  /* 0x0000000000013942 */ /* 0x000fea0003800100 */
[----:B------:R-:W-:Y:S05]  /*0e20*/  @P3 BRA `(.L_x_34) ;  /* 0x0000000000243947 */ /* 0x000fea0003800000 */
[----:B-1-34-:R-:W1:Y:S01]  /*0e30*/  LDS R2, [UR8+0x8] ;  /* 0x00000808ff027984 */ /* 0x01ae620008000800 */
[----:B------:R-:W-:-:S05]  /*0e40*/  IMAD.MOV.U32 R3, RZ, RZ, 0x6000 ;  /* 0x00006000ff037424 */ /* 0x000fca00078e00ff */
[----:B-1----:R-:W-:-:S04]  /*0e50*/  LOP3.LUT R2, R2, 0x6000, R3, 0xd8, !PT ;  /* 0x0000600002027812 */ /* 0x002fc800078ed803 */
[----:B------:R-:W-:-:S05]  /*0e60*/  LOP3.LUT R2, R2, 0x400000, RZ, 0xb8, !PT ;  /* 0x0040000002027812 */ /* 0x000fca00078eb8ff */
[----:B------:R1:W-:Y:S02]  /*0e70*/  STS [UR8+0x8], R2 ;  /* 0x00000802ff007988 */ /* 0x0003e40008000808 */
.L_x_33:
[----:B------:R-:W-:Y:S05]  /*0e80*/  BSYNC.RELIABLE B1 ;  /* 0x0000000000017941 */ /* 0x000fea0003800100 */
.L_x_28:
[----:B-1-345:R-:W1:Y:S02]  /*0e90*/  @!P3 LDS R2, [UR8+0x8] ;  /* 0x00000808ff02b984 */ /* 0x03ae640008000800 */
[----:B-1----:R-:W-:-:S05]  /*0ea0*/  @!P3 LOP3.LUT R2, R2, 0x8000, RZ, 0xb8, !PT ;  /* 0x000080000202b812 */ /* 0x002fca00078eb8ff */
[----:B------:R5:W-:Y:S02]  /*0eb0*/  @!P3 STS [UR8+0x8], R2 ;  /* 0x00000802ff00b988 */ /* 0x000be40008000808 */
.L_x_34:
[----:B------:R-:W-:Y:S05]  /*0ec0*/  BSYNC.RECONVERGENT B2 ;  /* 0x0000000000027941 */ /* 0x000fea0003800200 */
.L_x_27:
[----:B------:R-:W-:Y:S05]  /*0ed0*/  WARPSYNC.ALL ;  /* 0x0000000000007948 */ /* 0x000fea0003800000 */
[----:B------:R-:W-:Y:S01]  /*0ee0*/  NOP ;  /* 0x0000000000007918 */ /* 0x000fe20000000000 */
[----:B------:R-:W-:-:S04]  /*0ef0*/  UIADD3 UR5, UPT, UPT, UR4, 0x80, URZ ;  /* 0x0000008004057890 */ /* 0x000fc8000fffe0ff */
[----:B------:R-:W-:-:S04]  /*0f00*/  UIADD3 UR26, UP0, UPT, UR5, UR20, URZ ;  /* 0x00000014051a7290 */ /* 0x000fc8000ff1e0ff */
[----:B------:R-:W-:Y:S01]  /*0f10*/  ULEA.HI.X.SX32 UR27, UR5, UR21, 0x1, UP0 ;  /* 0x00000015051b7291 */ /* 0x000fe200080f0eff */
[----:B------:R-:W-:Y:S11]  /*0f20*/  @P0 BRA `(.L_x_35) ;  /* 0x0000000000300947 */ /* 0x000ff60003800000 */
[----:B-1-345:R-:W1:Y:S01]  /*0f30*/  S2R R2, SR_LANEID ;  /* 0x0000000000027919 */ /* 0x03ae620000000000 */
[----:B------:R-:W-:Y:S05]  /*0f40*/  WARPSYNC.ALL ;  /* 0x0000000000007948 */ /* 0x000fea0003800000 */
[----:B------:R-:W-:Y:S01]  /*0f50*/  NOP ;  /* 0x0000000000007918 */ /* 0x000fe20000000000 */
[----:B-1----:R-:W-:-:S05]  /*0f60*/  IMAD.SHL.U32 R8, R2, 0x4, RZ ;  /* 0x0000000402087824 */ /* 0x002fca00078e00ff */
[----:B------:R-:W1:Y:S01]  /*0f70*/  LDS R5, [R8+UR8] ;  /* 0x0000000808057984 */ /* 0x000e620008000800 */
[----:B------:R-:W-:-:S05]  /*0f80*/  IADD3 R2, P1, PT, R8, UR26, RZ ;  /* 0x0000001a08027c10 */ /* 0x000fca000ff3e0ff */
[----:B------:R-:W-:-:S05]  /*0f90*/  IMAD.X R3, RZ, RZ, UR27, P1 ;  /* 0x0000001bff037e24 */ /* 0x000fca00088e06ff */
[----:B-1----:R1:W3:Y:S01]  /*0fa0*/  ATOMG.E.EXCH.STRONG.GPU PT, RZ, [R2], R5 ;  /* 0x0000000502ff73a8 */ /* 0x0022e200041ee100 */
[----:B------:R-:W-:-:S04]  /*0fb0*/  DEPBAR {5,4,3,2,1,0} ;  /* 0x0000003f0000791a */ /* 0x000fc80000000000 */
[----:B------:R-:W4:Y:S02]  /*0fc0*/  CCTL.E.C.LDCU.IV.DEEP [UR26] ;  /* 0x000000001a007540 */ /* 0x000f240009c08000 */
[----:B----4-:R1:W-:Y:S01]  /*0fd0*/  UTMACCTL.IV [UR26] ;  /* 0x000000001a0079b9 */ /* 0x0103e20008000000 */
[----:B------:R-:W-:Y:S01]  /*0fe0*/  NOP ;  /* 0x0000000000007918 */ /* 0x000fe20000000000 */
.L_x_35:
[----:B------:R-:W-:Y:S05]  /*0ff0*/  @P0 BRA `(.L_x_36) ;  /* 0x00000000000c0947 */ /* 0x000fea0003800000 */
[----:B------:R0:W-:Y:S01]  /*1000*/  UTMACMDFLUSH ;  /* 0x00000000000079b7 */ /* 0x0001e20000000000 */
[----:B------:R-:W-:Y:S05]  /*1010*/  @P0 BRA `(.L_x_36) ;  /* 0x0000000000040947 */ /* 0x000fea0003800000 */
[----:B------:R-:W-:-:S04]  /*1020*/  DEPBAR.LE SB0, 0x0 ;  /* 0x000080000000791a */ /* 0x000fc80000000000 */
.L_x_36:
[----:B------:R-:W-:Y:S05]  /*1030*/  WARPSYNC.ALL ;  /* 0x0000000000007948 */ /* 0x000fea0003800000 */
[----:B------:R-:W-:Y:S01]  /*1040*/  NOP ;  /* 0x0000000000007918 */ /* 0x000fe20000000000 */
[----:B---3--:R-:W-:Y:S06]  /*1050*/  BAR.SYNC.DEFER_BLOCKING 0x0 ;  /* 0x0000000000007b1d */ /* 0x008fec0000010000 */
[----:B------:R-:W-:Y:S02]  /*1060*/  BSSY.RECONVERGENT B2, `(.L_x_37) ;  /* 0x000000b000027945 */ /* 0x000fe40003800200 */
[----:B------:R-:W-:Y:S06]  /*1070*/  BAR.SYNC.DEFER_BLOCKING 0x0 ;  /* 0x0000000000007b1d */ /* 0x000fec0000010000 */
[----:B------:R3:W-:Y:S01]  /*1080*/  @!P0 STS [R4], RZ ;  /* 0x000000ff04008388 */ /* 0x0007e20000000800 */
[----:B------:R-:W-:Y:S01]  /*1090*/  NOP ;  /* 0x0000000000007918 */ /* 0x000fe20000000000 */
[----:B------:R-:W-:Y:S05]  /*10a0*/  @P3 BRA `(.L_x_38) ;  /* 0x0000000000183947 */ /* 0x000fea0003800000 */
[----:B-1--45:R-:W1:Y:S01]  /*10b0*/  LDS R2, [UR8+0x8] ;  /* 0x00000808ff027984 */ /* 0x032e620008000800 */
[----:B--23--:R-:W2:Y:S01]  /*10c0*/  LDC.64 R4, c[0x0][0x390] ;  /* 0x0000e400ff047b82 */ /* 0x00cea20000000a00 */
[----:B------:R-:W-:Y:S02]  /*10d0*/  IMAD.MOV.U32 R3, RZ, RZ, 0x70 ;  /* 0x00000070ff037424 */ /* 0x000fe400078e00ff */
[----:B--2---:R2:W-:Y:S03]  /*10e0*/  STS.64 [UR8], R4 ;  /* 0x00000004ff007988 */ /* 0x0045e60008000a08 */
[----:B-1----:R-:W-:-:S05]  /*10f0*/  LOP3.LUT R2, R2, 0x10, R3, 0xd8, !PT ;  /* 0x0000001002027812 */ /* 0x002fca00078ed803 */
[----:B------:R2:W-:Y:S02]  /*1100*/  STS [UR8+0x8], R2 ;  /* 0x00000802ff007988 */ /* 0x0005e40008000808 */
.L_x_38:
[----:B-1----:R-:W-:Y:S05]  /*1110*/  BSYNC.RECONVERGENT B2 ;  /* 0x0000000000027941 */ /* 0x002fea0003800200 */
.L_x_37:
[----:B------:R-:W-:Y:S04]  /*1120*/  BSSY.RECONVERGENT B3, `(.L_x_39) ;  /* 0x0000033000037945 */ /* 0x000fe80003800200 */
[----:B------:R-:W-:Y:S04]  /*1130*/  BSSY.RELIABLE B2, `(.L_x_40) ;  /* 0x000002e000027945 */ /* 0x000fe80003800100 */
[----:B------:R-:W-:Y:S05]  /*1140*/  @P3 BRA `(.L_x_41) ;  /* 0x0000000000243947 */ /* 0x000fea0003800000 */
[----:B--2-45:R-:W1:Y:S01]  /*1150*/  LDS R2, [UR8+0x34] ;  /* 0x00003408ff027984 */ /* 0x034e620008000800 */
[----:B------:R-:W-:-:S05]  /*1160*/  IMAD.MOV.U32 R3, RZ, RZ, 0x7f000000 ;  /* 0x7f000000ff037424 */ /* 0x000fca00078e00ff */
[----:B-1----:R-:W-:-:S05]  /*1170*/  LOP3.LUT R2, R2, 0xff000000, R3, 0xb8, !PT ;  /* 0xff00000002027812 */ /* 0x002fca00078eb803 */
[----:B------:R1:W-:Y:S01]  /*1180*/  STS [UR8+0x34], R2 ;  /* 0x00003402ff007988 */ /* 0x0003e20008000808 */
[----:B------:R-:W-:Y:S05]  /*1190*/  @P3 BRA `(.L_x_42) ;  /* 0x0000000000183947 */ /* 0x000fea0003800000 */
[----:B-1----:R-:W1:Y:S01]  /*11a0*/  LDS R2, [UR8+0x38] ;  /* 0x00003808ff027984 */ /* 0x002e620008000800 */
[----:B------:R-:W-:-:S05]  /*11b0*/  IMAD.MOV.U32 R3, RZ, RZ, 0x7f ;  /* 0x0000007fff037424 */ /* 0x000fca00078e00ff */
[----:B-1----:R-:W-:-:S05]  /*11c0*/  LOP3.LUT R2, R2, 0xff, R3, 0xb8, !PT ;  /* 0x000000ff02027812 */ /* 0x002fca00078eb803 */
[----:B------:R1:W-:Y:S02]  /*11d0*/  STS [UR8+0x38], R2 ;  /* 0x00003802ff007988 */ /* 0x0003e40008000808 */
.L_x_41:
[----:B------:R-:W-:Y:S05]  /*11e0*/  @P3 BRA `(.L_x_43) ;  /* 0x00000000000c3947 */ /* 0x000fea0003800000 */
[----:B------:R1:W-:Y:S02]  /*11f0*/  STS [UR8+0x20], R7 ;  /* 0x00002007ff007988 */ /* 0x0003e40008000808 */
.L_x_42:
[----:B------:R-:W-:Y:S05]  /*1200*/  @P3 BRA `(.L_x_44) ;  /* 0x0000000000243947 */ /* 0x000fea0003800000 */
[----:B------:R1:W-:Y:S02]  /*1210*/  STS [UR8+0x24], R6 ;  /* 0x00002406ff007988 */ /* 0x0003e40008000808 */
.L_x_43:
[----:B------:R-:W-:Y:S05]  /*1220*/  @P3 BRA `(.L_x_45) ;  /* 0x00000000002c3947 */ /* 0x000fea0003800000 */
[----:B-12-45:R-:W1:Y:S01]  /*1230*/  LDS R2, [UR8+0x1c] ;  /* 0x00001c08ff027984 */ /* 0x036e620008000800 */
[----:B------:R-:W2:Y:S02]  /*1240*/  LDC.64 R6, c[0x0][0x3b8] ;  /* 0x0000ee00ff067b82 */ /* 0x000ea40000000a00 */
[--C-:B--2---:R-:W-:Y:S02]  /*1250*/  SHF.R.U32.HI R5, RZ, 0x4, R7.reuse ;  /* 0x00000004ff057819 */ /* 0x104fe40000011607 */
[----:B------:R-:W-:-:S05]  /*1260*/  SHF.R.U64 R3, R6, 0x4, R7 ;  /* 0x0000000406037819 */ /* 0x000fca0000001207 */
[----:B------:R2:W-:Y:S01]  /*1270*/  STS [UR8+0xc], R3 ;  /* 0x00000c03ff007988 */ /* 0x0005e20008000808 */
[----:B-1----:R-:W-:-:S05]  /*1280*/  LOP3.LUT R2, R2, 0xf, R5, 0xb8, !PT ;  /* 0x0000000f02027812 */ /* 0x002fca00078eb805 */
[----:B------:R2:W-:Y:S02]  /*1290*/  STS [UR8+0x1c], R2 ;  /* 0x00001c02ff007988 */ /* 0x0005e40008000808 */
.L_x_44:
[----:B------:R-:W-:Y:S05]  /*12a0*/  @P3 BRA `(.L_x_46) ;  /* 0x00000000001c3947 */ /* 0x000fea0003800000 */
[----:B-12-45:R-:W1:Y:S02]  /*12b0*/  LDS R2, [UR8+0x34] ;  /* 0x00003408ff027984 */ /* 0x036e640008000800 */
[----:B-1----:R-:W-:-:S05]  /*12c0*/  LOP3.LUT R2, R2, 0x7, RZ, 0xb8, !PT ;  /* 0x0000000702027812 */ /* 0x002fca00078eb8ff */
[----:B------:R1:W-:Y:S02]  /*12d0*/  STS [UR8+0x34], R2 ;  /* 0x00003402ff007988 */ /* 0x0003e40008000808 */
.L_x_45:
[----:B------:R-:W-:Y:S05]  /*12e0*/  @P3 BRA `(.L_x_47) ;  /* 0x00000000001c3947 */ /* 0x000fea0003800000 */
[----:B-12-45:R-:W1:Y:S02]  /*12f0*/  LDS R2, [UR8+0x34] ;  /* 0x00003408ff027984 */ /* 0x036e640008000800 */
[----:B-1----:R-:W-:-:S05]  /*1300*/  LOP3.LUT R2, R2, 0x38, RZ, 0xb8, !PT ;  /* 0x0000003802027812 */ /* 0x002fca00078eb8ff */
[----:B------:R1:W-:Y:S02]  /*1310*/  STS [UR8+0x34], R2 ;  /* 0x00003402ff007988 */ /* 0x0003e40008000808 */
.L_x_46:
[----:B------:R-:W-:Y:S05]  /*1320*/  @P3 BRA `(.L_x_48) ;  /* 0x00000000001c3947 */ /* 0x000fea0003800000 */
[----:B-12-45:R-:W1:Y:S02]  /*1330*/  LDS R2, [UR8+0x8] ;  /* 0x00000808ff027984 */ /* 0x036e640008000800 */
[----:B-1----:R-:W-:-:S05]  /*1340*/  LOP3.LUT R2, R2, 0x780, RZ, 0xb8, !PT ;  /* 0x0000078002027812 */ /* 0x002fca00078eb8ff */
[----:B------:R1:W-:Y:S02]  /*1350*/  STS [UR8+0x8], R2 ;  /* 0x00000802ff007988 */ /* 0x0003e40008000808 */
.L_x_47:
[----:B------:R-:W-:Y:S05]  /*1360*/  @P3 BRA `(.L_x_49) ;  /* 0x0000000000283947 */ /* 0x000fea0003800000 */
[----:B-12-45:R-:W1:Y:S02]  /*1370*/  LDS R2, [UR8+0x8] ;  /* 0x00000808ff027984 */ /* 0x036e640008000800 */
[----:B-1----:R-:W-:-:S05]  /*1380*/  LOP3.LUT R2, R2, 0x1800, RZ, 0xb8, !PT ;  /* 0x0000180002027812 */ /* 0x002fca00078eb8ff */
[----:B------:R1:W-:Y:S02]  /*1390*/  STS [UR8+0x8], R2 ;  /* 0x00000802ff007988 */ /* 0x0003e40008000808 */
.L_x_48:
[----:B------:R-:W-:Y:S05]  /*13a0*/  @P3 BREAK.RELIABLE B2 ;  /* 0x0000000000023942 */ /* 0x000fea0003800100 */
[----:B------:R-:W-:Y:S05]  /*13b0*/  @P3 BRA `(.L_x_50) ;  /* 0x0000000000243947 */ /* 0x000fea0003800000 */
[----:B-12-45:R-:W1:Y:S01]  /*13c0*/  LDS R2, [UR8+0x8] ;  /* 0x00000808ff027984 */ /* 0x036e620008000800 */
[----:B------:R-:W-:-:S05]  /*13d0*/  IMAD.MOV.U32 R3, RZ, RZ, 0x6000 ;  /* 0x00006000ff037424 */ /* 0x000fca00078e00ff */
[----:B-1----:R-:W-:-:S04]  /*13e0*/  LOP3.LUT R2, R2, 0x6000, R3, 0xd8, !PT ;  /* 0x0000600002027812 */ /* 0x002fc800078ed803 */
[----:B------:R-:W-:-:S05]  /*13f0*/  LOP3.LUT R2, R2, 0x400000, RZ, 0xb8, !PT ;  /* 0x0040000002027812 */ /* 0x000fca00078eb8ff */
[----:B------:R1:W-:Y:S02]  /*1400*/  STS [UR8+0x8], R2 ;  /* 0x00000802ff007988 */ /* 0x0003e40008000808 */
.L_x_49:
[----:B------:R-:W-:Y:S05]  /*1410*/  BSYNC.RELIABLE B2 ;  /* 0x0000000000027941 */ /* 0x000fea0003800100 */
.L_x_40:
[----:B-12-45:R-:W1:Y:S02]  /*1420*/  @!P3 LDS R2, [UR8+0x8] ;  /* 0x00000808ff02b984 */ /* 0x036e640008000800 */
[----:B-1----:R-:W-:-:S05]  /*1430*/  @!P3 LOP3.LUT R2, R2, 0x8000, RZ, 0xb8, !PT ;  /* 0x000080000202b812 */ /* 0x002fca00078eb8ff */
[----:B------:R1:W-:Y:S02]  /*1440*/  @!P3 STS [UR8+0x8], R2 ;  /* 0x00000802ff00b988 */ /* 0x0003e40008000808 */
.L_x_50:
[----:B------:R-:W-:Y:S05]  /*1450*/  BSYNC.RECONVERGENT B3 ;  /* 0x0000000000037941 */ /* 0x000fea0003800200 */
.L_x_39:
        /* <DEDUP_REMOVED lines=9> */
[----:B-1-3--:R-:W-:-:S05]  /*14f0*/  IMAD.SHL.U32 R4, R2, 0x4, RZ ;  /* 0x0000000402047824 */ /* 0x00afca00078e00ff */
        /* <DEDUP_REMOVED lines=8> */
.L_x_51:
[----:B------:R-:W-:Y:S05]  /*1580*/  @P0 BRA `(.L_x_52) ;  /* 0x00000000000c0947 */ /* 0x000fea0003800000 */
[----:B------:R0:W-:Y:S01]  /*1590*/  UTMACMDFLUSH ;  /* 0x00000000000079b7 */ /* 0x0001e20000000000 */
[----:B------:R-:W-:Y:S05]  /*15a0*/  @P0 BRA `(.L_x_52) ;  /* 0x0000000000040947 */ /* 0x000fea0003800000 */
[----:B------:R-:W-:-:S04]  /*15b0*/  DEPBAR.LE SB0, 0x0 ;  /* 0x000080000000791a */ /* 0x000fc80000000000 */
.L_x_52:
[----:B------:R-:W-:Y:S05]  /*15c0*/  WARPSYNC.ALL ;  /* 0x0000000000007948 */ /* 0x000fea0003800000 */
[----:B------:R-:W-:Y:S01]  /*15d0*/  NOP ;  /* 0x0000000000007918 */ /* 0x000fe20000000000 */
[----:B--2---:R-:W-:Y:S01]  /*15e0*/  BAR.SYNC.DEFER_BLOCKING 0x0 ;  /* 0x0000000000007b1d */ /* 0x004fe20000010000 */
[----:B-1--45:R-:W-:Y:S01]  /*15f0*/  SHF.R.U32.HI R2, RZ, 0x5, R0 ;  /* 0x00000005ff027819 */ /* 0x032fe20000011600 */
[----:B------:R-:W-:-:S03]  /*1600*/  UIADD3 UR15, UPT, UPT, UR8, 0xc020, URZ ;  /* 0x0000c020080f7890 */ /* 0x000fc6000fffe0ff */
[----:B------:R-:W-:Y:S01]  /*1610*/  R2UR UR22, R2 ;  /* 0x00000000021672ca */ /* 0x000fe200000e0000 */
[----:B------:R-:W-:Y:S01]  /*1620*/  VOTEU.ALL UP0, P3 ;  /* 0x0000000000ff7886 */ /* 0x000fe20001800000 */
[----:B------:R-:W-:Y:S01]  /*1630*/  UMOV UR4, 0x1 ;  /* 0x0000000100047882 */ /* 0x000fe20000000000 */
[----:B------:R-:W-:Y:S01]  /*1640*/  VOTEU.ALL UP1, P3 ;  /* 0x0000000000ff7886 */ /* 0x000fe20001820000 */
[----:B------:R-:W-:Y:S02]  /*1650*/  BSSY.RECONVERGENT B3, `(.L_x_53) ;  /* 0x0000018000037945 */ /* 0x000fe40003800200 */
[----:B------:R-:W-:-:S04]  /*1660*/  @!UP0 UIADD3 UR10, UPT, UPT, -UR4, 0x100000, URZ ;  /* 0x00100000040a8890 */ /* 0x000fc8000fffe1ff */
[----:B------:R-:W-:Y:S02]  /*1670*/  @!UP0 USHF.L.U32 UR11, UR10, 0xb, URZ ;  /* 0x0000000b0a0b8899 */ /* 0x000fe400080006ff */
[----:B------:R-:W-:Y:S02]  /*1680*/  @!UP0 USHF.L.U32 UR10, UR10, 0x1, URZ ;  /* 0x000000010a0a8899 */ /* 0x000fe400080006ff */
[----:B------:R-:W-:-:S04]  /*1690*/  @!UP0 UIADD3 UR4, UPT, UPT, -UR4, 0x100000, URZ ;  /* 0x0010000004048890 */ /* 0x000fc8000fffe1ff */
[----:B------:R-:W-:Y:S02]  /*16a0*/  @!UP0 USHF.L.U32 UR5, UR4, 0xb, URZ ;  /* 0x0000000b04058899 */ /* 0x000fe400080006ff */
[----:B------:R-:W-:Y:S01]  /*16b0*/  @!UP0 USHF.L.U32 UR4, UR4, 0x1, URZ ;  /* 0x0000000104048899 */ /* 0x000fe200080006ff */
[----:B------:R-:W-:Y:S01]  /*16c0*/  VOTEU.ALL UP0, P3 ;  /* 0x0000000000ff7886 */ /* 0x000fe20001800000 */
[----:B------:R-:W1:Y:S04]  /*16d0*/  FENCE.VIEW.ASYNC.S ;  /* 0x00000000000073c6 */ /* 0x000e680000000000 */
[----:B-1----:R1:W2:Y:S06]  /*16e0*/  @!UP0 SYNCS.EXCH.64 URZ, [UR8+0xc000], UR10 ;  /* 0x00c0000a08ff85b2 */ /* 0x0022ac0008000100 */
[----:B------:R1:W2:Y:S02]  /*16f0*/  @!UP1 SYNCS.EXCH.64 URZ, [UR8+0xc020], UR4 ;  /* 0x00c0200408ff95b2 */ /* 0x0002a40008000100 */
[----:B--2---:R-:W-:Y:S06]  /*1700*/  BAR.SYNC.DEFER_BLOCKING 0x0 ;  /* 0x0000000000007b1d */ /* 0x004fec0000010000 */
[----:B------:R-:W-:Y:S05]  /*1710*/  @P3 BRA `(.L_x_54) ;  /* 0x00000000002c3947 */ /* 0x000fea0003800000 */
[----:B-1----:R-:W-:Y:S02]  /*1720*/  UMOV UR4, 0x1 ;  /* 0x0000000100047882 */ /* 0x002fe40000000000 */
[----:B------:R-:W-:-:S04]  /*1730*/  UIADD3 UR10, UPT, UPT, -UR4, 0x100000, URZ ;  /* 0x00100000040a7890 */ /* 0x000fc8000fffe1ff */
[----:B------:R-:W-:Y:S02]  /*1740*/  USHF.L.U32 UR11, UR10, 0xb, URZ ;  /* 0x0000000b0a0b7899 */ /* 0x000fe400080006ff */
[----:B------:R-:W-:Y:S02]  /*1750*/  USHF.L.U32 UR10, UR10, 0x1, URZ ;  /* 0x000000010a0a7899 */ /* 0x000fe400080006ff */
[----:B------:R-:W-:-:S04]  /*1760*/  UIADD3 UR4, UPT, UPT, -UR4, 0x100000, URZ ;  /* 0x0010000004047890 */ /* 0x000fc8000fffe1ff */
[----:B------:R-:W-:Y:S02]  /*1770*/  USHF.L.U32 UR5, UR4, 0xb, URZ ;  /* 0x0000000b04057899 */ /* 0x000fe400080006ff */
[----:B------:R-:W-:Y:S01]  /*1780*/  USHF.L.U32 UR4, UR4, 0x1, URZ ;  /* 0x0000000104047899 */ /* 0x000fe200080006ff */
[----:B------:R-:W1:Y:S03]  /*1790*/  FENCE.VIEW.ASYNC.S ;  /* 0x00000000000073c6 */ /* 0x000e660000000000 */
[----:B-1----:R2:W4:Y:S08]  /*17a0*/  SYNCS.EXCH.64 URZ, [UR8+0xc008], UR10 ;  /* 0x00c0080a08ff75b2 */ /* 0x0025300008000100 */
[----:B------:R2:W5:Y:S02]  /*17b0*/  SYNCS.EXCH.64 URZ, [UR8+0xc028], UR4 ;  /* 0x00c0280408ff75b2 */ /* 0x0005640008000100 */
[----:B--2---:R-:W-:Y:S01]  /*17c0*/  NOP ;  /* 0x0000000000007918 */ /* 0x004fe20000000000 */
.L_x_54:
[----:B-1----:R-:W-:Y:S05]  /*17d0*/  BSYNC.RECONVERGENT B3 ;  /* 0x0000000000037941 */ /* 0x002fea0003800200 */
.L_x_53:
[----:B----45:R-:W-:Y:S01]  /*17e0*/  BAR.SYNC.DEFER_BLOCKING 0x0 ;  /* 0x0000000000007b1d */ /* 0x030fe20000010000 */
[----:B------:R-:W-:Y:S01]  /*17f0*/  USHF.L.U32 UR19, UR7, 0x7, URZ ;  /* 0x0000000707137899 */ /* 0x000fe200080006ff */
[----:B------:R-:W-:Y:S01]  /*1800*/  ISETP.GE.AND P0, PT, R10, 0x1, PT ;  /* 0x000000010a00780c */ /* 0x000fe20003f06270 */
[----:B------:R-:W-:-:S03]  /*1810*/  USHF.L.U32 UR14, UR9, 0x7, URZ ;  /* 0x00000007090e7899 */ /* 0x000fc600080006ff */
[----:B------:R-:W-:Y:S04]  /*1820*/  BSSY.RECONVERGENT B3, `(.L_x_55) ;  /* 0x000000d000037945 */ /* 0x000fe80003800200 */
[----:B------:R-:W-:Y:S05]  /*1830*/  @P3 BRA `(.L_x_56) ;  /* 0x00000000002c3947 */ /* 0x000fea0003800000 */
[----:B------:R-:W-:Y:S02]  /*1840*/  UMOV UR4, 0x1 ;  /* 0x0000000100047882 */ /* 0x000fe40000000000 */
[----:B------:R-:W-:-:S04]  /*1850*/  UIADD3 UR10, UPT, UPT, -UR4, 0x100000, URZ ;  /* 0x00100000040a7890 */ /* 0x000fc8000fffe1ff */
[----:B------:R-:W-:Y:S02]  /*1860*/  USHF.L.U32 UR11, UR10, 0xb, URZ ;  /* 0x0000000b0a0b7899 */ /* 0x000fe400080006ff */
[----:B------:R-:W-:Y:S02]  /*1870*/  USHF.L.U32 UR10, UR10, 0x1, URZ ;  /* 0x000000010a0a7899 */ /* 0x000fe400080006ff */
[----:B------:R-:W-:-:S04]  /*1880*/  UIADD3 UR4, UPT, UPT, -UR4, 0x100000, URZ ;  /* 0x0010000004047890 */ /* 0x000fc8000fffe1ff */
[----:B------:R-:W-:Y:S02]  /*1890*/  USHF.L.U32 UR5, UR4, 0xb, URZ ;  /* 0x0000000b04057899 */ /* 0x000fe400080006ff */
[----:B------:R-:W-:Y:S01]  /*18a0*/  USHF.L.U32 UR4, UR4, 0x1, URZ ;  /* 0x0000000104047899 */ /* 0x000fe200080006ff */
[----:B------:R-:W1:Y:S03]  /*18b0*/  FENCE.VIEW.ASYNC.S ;  /* 0x00000000000073c6 */ /* 0x000e660000000000 */
[----:B-1----:R1:W2:Y:S08]  /*18c0*/  SYNCS.EXCH.64 URZ, [UR8+0xc010], UR10 ;  /* 0x00c0100a08ff75b2 */ /* 0x0022b00008000100 */
[----:B------:R1:W4:Y:S01]  /*18d0*/  SYNCS.EXCH.64 URZ, [UR8+0xc030], UR4 ;  /* 0x00c0300408ff75b2 */ /* 0x0003220008000100 */
[----:B------:R-:W-:Y:S01]  /*18e0*/  NOP ;  /* 0x0000000000007918 */ /* 0x000fe20000000000 */
.L_x_56:
[----:B-1----:R-:W-:Y:S05]  /*18f0*/  BSYNC.RECONVERGENT B3 ;  /* 0x0000000000037941 */ /* 0x002fea0003800200 */
.L_x_55:
[----:B------:R-:W-:Y:S05]  /*1900*/  @!P0 BRA `(.L_x_57) ;  /* 0x00000008001c8947 */ /* 0x000fea0003800000 */
[----:B--2-4-:R-:W-:Y:S01]  /*1910*/  BAR.SYNC.DEFER_BLOCKING 0x0 ;  /* 0x0000000000007b1d */ /* 0x014fe20000010000 */
[----:B------:R-:W-:Y:S01]  /*1920*/  @!P3 IMAD.MOV.U32 R2, RZ, RZ, 0x4000 ;  /* 0x00004000ff02b424 */ /* 0x000fe200078e00ff */
[----:B------:R-:W-:Y:S02]  /*1930*/  ELECT P1, URZ, PT ;  /* 0x0000000000ff782f */ /* 0x000fe40003820000 */
[----:B------:R-:W-:Y:S02]  /*1940*/  ELECT P0, URZ, PT ;  /* 0x0000000000ff782f */ /* 0x000fe40003800000 */
[C---:B------:R-:W-:Y:S01]  /*1950*/  ISETP.LT.U32.AND P1, PT, R68.reuse, 0x20, P1 ;  /* 0x000000204400780c */ /* 0x040fe20000f21070 */
[----:B------:R-:W-:Y:S01]  /*1960*/  UMOV UR11, UR19 ;  /* 0x00000013000b7c82 */ /* 0x000fe20008000000 */
[----:B------:R-:W-:Y:S01]  /*1970*/  ISETP.LT.U32.AND P0, PT, R68, 0x20, P0 ;  /* 0x000000204400780c */ /* 0x000fe20000701070 */
[----:B------:R-:W-:Y:S01]  /*1980*/  UIADD3 UR4, UPT, UPT, UR8, 0x6000, URZ ;  /* 0x0000600008047890 */ /* 0x000fe2000fffe0ff */
[----:B------:R-:W-:-:S09]  /*1990*/  UMOV UR6, UR14 ;  /* 0x0000000e00067c82 */ /* 0x000fd20008000000 */
[----:B------:R-:W-:Y:S01]  /*19a0*/  VOTEU.ANY UP0, P1 ;  /* 0x0000000000ff7886 */ /* 0x000fe20000800100 */
[----:B------:R-:W-:Y:S01]  /*19b0*/  VOTEU.ANY UP2, P1 ;  /* 0x0000000000ff7886 */ /* 0x000fe20000840100 */
[----:B------:R-:W-:Y:S01]  /*19c0*/  VOTEU.ANY UP1, P0 ;  /* 0x0000000000ff7886 */ /* 0x000fe20000020100 */
[----:B------:R-:W-:Y:S01]  /*19d0*/  VOTEU.ANY UP3, P0 ;  /* 0x0000000000ff7886 */ /* 0x000fe20000060100 */
[----:B------:R1:W-:Y:S01]  /*19e0*/  @!P3 SYNCS.ARRIVE.TRANS64 RZ, [UR8+0xc000], R2 ;  /* 0x00c00002ffffb9a7 */ /* 0x0003e20008000008 */
[----:B------:R2:W-:Y:S06]  /*19f0*/  MEMBAR.ALL.CTA ;  /* 0x0000000000007992 */ /* 0x0005ec0000008000 */
[----:B--2---:R-:W2:Y:S01]  /*1a00*/  FENCE.VIEW.ASYNC.S ;  /* 0x00000000000073c6 */ /* 0x004ea20000000000 */
[----:B------:R-:W-:Y:S01]  /*1a10*/  @UP0 UIADD3 UR9, UPT, UPT, UR8, 0xc000, URZ ;  /* 0x0000c00008090890 */ /* 0x000fe2000fffe0ff */
[----:B------:R-:W-:Y:S01]  /*1a20*/  @UP0 UMOV UR10, URZ ;  /* 0x000000ff000a0c82 */ /* 0x000fe20008000000 */
[----:B------:R-:W-:Y:S01]  /*1a30*/  @UP1 UIADD3 UR5, UPT, UPT, UR8, 0xc000, URZ ;  /* 0x0000c00008051890 */ /* 0x000fe2000fffe0ff */
[----:B------:R-:W-:Y:S01]  /*1a40*/  @UP1 UMOV UR7, URZ ;  /* 0x000000ff00071c82 */ /* 0x000fe20008000000 */
[----:B------:R-:W-:Y:S01]  /*1a50*/  UISETP.NE.U32.AND UP0, UPT, UR22, URZ, UPT ;  /* 0x000000ff1600728c */ /* 0x000fe2000bf05070 */
[----:B--2---:R-:W-:Y:S06]  /*1a60*/  BAR.SYNC.DEFER_BLOCKING 0x0 ;  /* 0x0000000000007b1d */ /* 0x004fec0000010000 */
[----:B------:R1:W-:Y:S02]  /*1a70*/  @UP2 UTMALDG.2D [UR8], [UR24] ;  /* 0x00000008180025b4 */ /* 0x0003e40008008000 */
[----:B------:R-:W-:Y:S06]  /*1a80*/  BAR.SYNC.DEFER_BLOCKING 0x0 ;  /* 0x0000000000007b1d */ /* 0x000fec0000010000 */
[----:B------:R1:W-:Y:S02]  /*1a90*/  @UP3 UTMALDG.2D [UR4], [UR26] ;  /* 0x000000041a0035b4 */ /* 0x0003e40008008000 */
[----:B------:R-:W-:Y:S06]  /*1aa0*/  BAR.SYNC.DEFER_BLOCKING 0x0 ;  /* 0x0000000000007b1d */ /* 0x000fec0000010000 */
[----:B------:R-:W2:Y:S02]  /*1ab0*/  SYNCS.PHASECHK.TRANS64.TRYWAIT P0, [UR8+0xc000], RZ ;  /* 0x00c000ffff0075a7 */ /* 0x000ea40008001108 */
[----:B-12---:R-:W-:Y:S05]  /*1ac0*/  @!P0 BRA `(.L_x_58) ;  /* 0x0000000c00a88947 */ /* 0x006fea0003800000 */
.L_x_74:
[----:B------:R-:W-:Y:S05]  /*1ad0*/  BRA.U UP0, `(.L_x_59) ;  /* 0x0000000100547547 */ /* 0x000fea000b800000 */
[----:B------:R-:W-:Y:S02]  /*1ae0*/  USHF.R.U32.HI UR5, URZ, 0x4, UR8 ;  /* 0x00000004ff057899 */ /* 0x000fe40008011608 */
[----:B------:R-:W-:Y:S02]  /*1af0*/  USHF.R.U32.HI UR6, URZ, 0x4, UR4 ;  /* 0x00000004ff067899 */ /* 0x000fe40008011604 */
[----:B------:R-:W-:Y:S02]  /*1b00*/  USGXT.U32 UR4, UR5, 0xe ;  /* 0x0000000e0504789a */ /* 0x000fe40008000000 */
[----:B------:R-:W-:Y:S01]  /*1b10*/  USGXT.U32 UR6, UR6, 0xe ;  /* 0x0000000e0606789a */ /* 0x000fe20008000000 */
[----:B------:R-:W-:Y:S01]  /*1b20*/  UMOV UR10, 0xfffffffe ;  /* 0xfffffffe000a7882 */ /* 0x000fe20000000000 */
[----:B------:R-:W-:Y:S01]  /*1b30*/  UMOV UR11, 0x7fffbfdf ;  /* 0x7fffbfdf000b7882 */ /* 0x000fe20000000000 */
[----:B------:R-:W-:Y:S01]  /*1b40*/  UMOV UR12, 0x100 ;  /* 0x00000100000c7882 */ /* 0x000fe20000000000 */
[----:B------:R-:W-:Y:S01]  /*1b50*/  UMOV UR13, 0x40004040 ;  /* 0x40004040000d7882 */ /* 0x000fe20000000000 */
[----:B------:R-:W-:Y:S01]  /*1b60*/  UMOV UR5, URZ ;  /* 0x000000ff00057c82 */ /* 0x000fe20008000000 */
[----:B------:R-:W-:Y:S01]  /*1b70*/  UMOV UR7, URZ ;  /* 0x000000ff00077c82 */ /* 0x000fe20008000000 */
[----:B------:R-:W-:-:S02]  /*1b80*/  UIADD3.64 UR10, UPT, UPT, UR4, -UR10, URZ ;  /* 0x8000000a040a7297 */ /* 0x000fc4000fffe0ff */
[----:B------:R-:W-:Y:S01]  /*1b90*/  UIADD3.64 UR12, UPT, UPT, UR6, UR12, URZ ;  /* 0x0000000c060c7297 */ /* 0x000fe2000fffe0ff */
[----:B------:R-:W-:Y:S01]  /*1ba0*/  UMOV UR16, 0x0 ;  /* 0x0000000000107882 */ /* 0x000fe20000000000 */
[----:B------:R-:W-:Y:S01]  /*1bb0*/  UMOV UR17, 0x8210010 ;  /* 0x0821001000117882 */ /* 0x000fe20000000000 */
[----:B------:R-:W-:Y:S01]  /*1bc0*/  UMOV UR5, 0x80004020 ;  /* 0x8000402000057882 */ /* 0x000fe20000000000 */
[----:B------:R-:W-:Y:S01]  /*1bd0*/  UMOV UR7, 0x40004040 ;  /* 0x4000404000077882 */ /* 0x000fe20000000000 */
[----:B------:R-:W-:Y:S01]  /*1be0*/  UMOV UR28, 0x0 ;  /* 0x00000000001c7882 */ /* 0x000fe20000000000 */
[----:B------:R-:W-:Y:S01]  /*1bf0*/  UMOV UR29, 0x8210010 ;  /* 0x08210010001d7882 */ /* 0x000fe20000000000 */
[----:B------:R1:W-:Y:S02]  /*1c00*/  UTCQMMA gdesc[UR4], gdesc[UR6], tmem[UR23], tmem[UR16], idesc[UR17], !UPT ;  /* 0x00ff1006040075ea */ /* 0x0003e4000f800317 */
[----:B------:R1:W-:Y:S01]  /*1c10*/  UTCQMMA gdesc[UR10], gdesc[UR12], tmem[UR23], tmem[UR28], idesc[UR29], UPT ;  /* 0x00ff1c0c0a0075ea */ /* 0x0003e2000b800317 */
[----:B------:R-:W-:-:S02]  /*1c20*/  NOP ;  /* 0x0000000000007918 */ /* 0x000fc40000000000 */
.L_x_59:
[----:B------:R-:W-:Y:S01]  /*1c30*/  ELECT P0, URZ, PT ;  /* 0x0000000000ff782f */ /* 0x000fe20003800000 */
[----:B-1----:R-:W-:Y:S01]  /*1c40*/  UMOV UR4, UR15 ;  /* 0x0000000f00047c82 */ /* 0x002fe20008000000 */
[----:B------:R-:W-:Y:S02]  /*1c50*/  UMOV UR5, URZ ;  /* 0x000000ff00057c82 */ /* 0x000fe40008000000 */
[----:B------:R-:W-:-:S13]  /*1c60*/  ISETP.LT.U32.AND P0, PT, R68, 0x20, P0 ;  /* 0x000000204400780c */ /* 0x000fda0000701070 */
[----:B------:R-:W-:Y:S01]  /*1c70*/  VOTEU.ANY UP0, P0 ;  /* 0x0000000000ff7886 */ /* 0x000fe20000000100 */
[----:B------:R-:W-:Y:S01]  /*1c80*/  VOTEU.ANY UP1, P0 ;  /* 0x0000000000ff7886 */ /* 0x000fe20000020100 */
[----:B------:R-:W-:-:S03]  /*1c90*/  ISETP.GE.U32.AND P0, PT, R10, 0x41, PT ;  /* 0x000000410a00780c */ /* 0x000fc60003f06070 */
[----:B------:R-:W-:Y:S02]  /*1ca0*/  @UP0 UMOV UR4, UR4 ;  /* 0x0000000400040c82 */ /* 0x000fe40008000000 */
[----:B------:R1:W-:Y:S01]  /*1cb0*/  @UP1 UTCBAR [UR4], URZ ;  /* 0x000000ff040013e9 */ /* 0x0003e200080000ff */
[----:B------:R-:W-:Y:S06]  /*1cc0*/  BAR.SYNC.DEFER_BLOCKING 0x0 ;  /* 0x0000000000007b1d */ /* 0x000fec0000010000 */
[----:B------:R-:W2:Y:S02]  /*1cd0*/  SYNCS.PHASECHK.TRANS64.TRYWAIT P1, [UR8+0xc020], RZ ;  /* 0x00c020ffff0075a7 */ /* 0x000ea40008021108 */
[----:B-12---:R-:W-:Y:S05]  /*1ce0*/  @!P1 BRA `(.L_x_60) ;  /* 0x0000000c002c9947 */ /* 0x006fea0003800000 */
.L_x_75:
[----:B------:R-:W-:Y:S01]  /*1cf0*/  UMOV UR4, URZ ;  /* 0x000000ff00047c82 */ /* 0x000fe20008000000 */
[----:B------:R-:W-:Y:S05]  /*1d00*/  @!P0 BRA `(.L_x_57) ;  /* 0x00000004001c8947 */ /* 0x000fea0003800000 */
[----:B------:R-:W1:Y:S01]  /*1d10*/  LDCU UR29, c[0x0][0x3a0] ;  /* 0x00007400ff1d77ac */ /* 0x000e620008000800 */
[----:B------:R-:W-:Y:S01]  /*1d20*/  UMOV UR9, 0x1 ;  /* 0x0000000100097882 */ /* 0x000fe20000000000 */
[----:B------:R-:W-:-:S05]  /*1d30*/  UMOV UR18, 0x40 ;  /* 0x0000004000127882 */ /* 0x000fca0000000000 */
.L_x_64:
[----:B------:R-:W-:Y:S01]  /*1d40*/  BAR.SYNC.DEFER_BLOCKING 0x0 ;  /* 0x0000000000007b1d */ /* 0x000fe20000010000 */
[----:B------:R-:W-:Y:S01]  /*1d50*/  ULEA UR28, UR9, UR8, 0x3 ;  /* 0x00000008091c7291 */ /* 0x000fe2000f8e18ff */
[----:B------:R-:W-:Y:S01]  /*1d60*/  @!P3 IMAD.MOV.U32 R2, RZ, RZ, 0x4000 ;  /* 0x00004000ff02b424 */ /* 0x000fe200078e00ff */
[----:B------:R-:W-:Y:S01]  /*1d70*/  ELECT P1, URZ, PT ;  /* 0x0000000000ff782f */ /* 0x000fe20003820000 */
[----:B------:R-:W-:-:S03]  /*1d80*/  ULEA UR16, UR9, UR8, 0xd ;  /* 0x0000000809107291 */ /* 0x000fc6000f8e68ff */
[----:B------:R-:W-:Y:S02]  /*1d90*/  ISETP.LT.U32.AND P1, PT, R68, 0x20, P1 ;  /* 0x000000204400780c */ /* 0x000fe40000f21070 */
[----:B------:R-:W-:Y:S01]  /*1da0*/  ELECT P0, URZ, PT ;  /* 0x0000000000ff782f */ /* 0x000fe20003800000 */
[----:B------:R-:W-:-:S03]  /*1db0*/  UIADD3 UR12, UPT, UPT, UR16, 0x6000, URZ ;  /* 0x00006000100c7890 */ /* 0x000fc6000fffe0ff */
[----:B------:R-:W-:Y:S01]  /*1dc0*/  ISETP.LT.U32.AND P0, PT, R68, 0x20, P0 ;  /* 0x000000204400780c */ /* 0x000fe20000701070 */
[----:B------:R-:W-:Y:S01]  /*1dd0*/  UMOV UR15, UR18 ;  /* 0x00000012000f7c82 */ /* 0x000fe20008000000 */
[----:B------:R-:W-:-:S05]  /*1de0*/  USHF.L.U32 UR5, UR4, 0x1f, URZ ;  /* 0x0000001f04057899 */ /* 0x000fca00080006ff */
[----:B------:R-:W-:Y:S01]  /*1df0*/  VOTEU.ANY UP0, P1 ;  /* 0x0000000000ff7886 */ /* 0x000fe20000800100 */
[----:B------:R2:W-:Y:S01]  /*1e00*/  @!P3 SYNCS.ARRIVE.TRANS64 RZ, [UR28+0xc000], R2 ;  /* 0x00c00002ffffb9a7 */ /* 0x0005e2000800001c */
[----:B------:R4:W-:Y:S06]  /*1e10*/  MEMBAR.ALL.CTA ;  /* 0x0000000000007992 */ /* 0x0009ec0000008000 */
[----:B----4-:R-:W4:Y:S01]  /*1e20*/  FENCE.VIEW.ASYNC.S ;  /* 0x00000000000073c6 */ /* 0x010f220000000000 */
[----:B------:R-:W-:Y:S01]  /*1e30*/  @UP0 UIADD3 UR17, UPT, UPT, UR28, 0xc000, URZ ;  /* 0x0000c0001c110890 */ /* 0x000fe2000fffe0ff */
[----:B----4-:R-:W-:Y:S01]  /*1e40*/  VOTEU.ANY UP0, P1 ;  /* 0x0000000000ff7886 */ /* 0x010fe20000800100 */
[----:B------:R-:W-:Y:S01]  /*1e50*/  VOTEU.ANY UP1, P0 ;  /* 0x0000000000ff7886 */ /* 0x000fe20000020100 */
[----:B--2---:R-:W-:-:S04]  /*1e60*/  IMAD.U32 R2, RZ, RZ, UR5 ;  /* 0x00000005ff027e24 */ /* 0x004fc8000f8e00ff */
[----:B------:R-:W-:Y:S01]  /*1e70*/  @UP1 UIADD3 UR13, UPT, UPT, UR28, 0xc000, URZ ;  /* 0x0000c0001c0d1890 */ /* 0x000fe2000fffe0ff */
[----:B------:R-:W-:Y:S01]  /*1e80*/  VOTEU.ANY UP1, P0 ;  /* 0x0000000000ff7886 */ /* 0x000fe20000020100 */
[----:B------:R-:W-:Y:S06]  /*1e90*/  BAR.SYNC.DEFER_BLOCKING 0x0 ;  /* 0x0000000000007b1d */ /* 0x000fec0000010000 */
[----:B------:R2:W-:Y:S01]  /*1ea0*/  @UP0 UTMALDG.2D [UR16], [UR24] ;  /* 0x00000010180005b4 */ /* 0x0005e20008008000 */
[----:B------:R-:W-:Y:S01]  /*1eb0*/  UISETP.NE.U32.AND UP0, UPT, UR22, URZ, UPT ;  /* 0x000000ff1600728c */ /* 0x000fe2000bf05070 */
[----:B------:R-:W-:Y:S06]  /*1ec0*/  BAR.SYNC.DEFER_BLOCKING 0x0 ;  /* 0x0000000000007b1d */ /* 0x000fec0000010000 */
[----:B------:R2:W-:Y:S02]  /*1ed0*/  @UP1 UTMALDG.2D [UR12], [UR26] ;  /* 0x0000000c1a0015b4 */ /* 0x0005e40008008000 */
[----:B------:R-:W-:Y:S06]  /*1ee0*/  BAR.SYNC.DEFER_BLOCKING 0x0 ;  /* 0x0000000000007b1d */ /* 0x000fec0000010000 */
[----:B------:R-:W4:Y:S02]  /*1ef0*/  SYNCS.PHASECHK.TRANS64.TRYWAIT P0, [UR28+0xc000], R2 ;  /* 0x00c00002ff0075a7 */ /* 0x000f24000800111c */
[----:B--2-4-:R-:W-:Y:S05]  /*1f00*/  @!P0 BRA `(.L_x_61) ;  /* 0x0000000800b08947 */ /* 0x014fea0003800000 */
.L_x_76:
[----:B------:R-:W-:Y:S05]  /*1f10*/  BRA.U UP0, `(.L_x_62) ;  /* 0x00000001004c7547 */ /* 0x000fea000b800000 */
[----:B------:R-:W-:Y:S02]  /*1f20*/  USHF.R.U32.HI UR10, URZ, 0x4, UR16 ;  /* 0x00000004ff0a7899 */ /* 0x000fe40008011610 */
[----:B------:R-:W-:Y:S02]  /*1f30*/  USHF.R.U32.HI UR12, URZ, 0x4, UR12 ;  /* 0x00000004ff0c7899 */ /* 0x000fe4000801160c */
[----:B------:R-:W-:Y:S02]  /*1f40*/  USGXT.U32 UR10, UR10, 0xe ;  /* 0x0000000e0a0a789a */ /* 0x000fe40008000000 */
[----:B------:R-:W-:Y:S02]  /*1f50*/  USGXT.U32 UR12, UR12, 0xe ;  /* 0x0000000e0c0c789a */ /* 0x000fe40008000000 */
[----:B------:R-:W-:Y:S02]  /*1f60*/  UIADD3 UR16, UP0, UPT, UR10, 0x2, URZ ;  /* 0x000000020a107890 */ /* 0x000fe4000ff1e0ff */
[----:B------:R-:W-:Y:S01]  /*1f70*/  UIADD3 UR30, UP1, UPT, UR12, 0x100, URZ ;  /* 0x000001000c1e7890 */ /* 0x000fe2000ff3e0ff */
[----:B------:R-:W-:Y:S01]  /*1f80*/  UMOV UR5, URZ ;  /* 0x000000ff00057c82 */ /* 0x000fe20008000000 */
[----:B------:R-:W-:Y:S01]  /*1f90*/  UMOV UR6, URZ ;  /* 0x000000ff00067c82 */ /* 0x000fe20008000000 */
[----:B------:R-:W-:-:S02]  /*1fa0*/  UIADD3.X UR17, UPT, UPT, UR5, -0x7fffbfe0, URZ, UP0, !UPT ;  /* 0x8000402005117890 */ /* 0x000fc400087fe4ff */
[----:B------:R-:W-:Y:S01]  /*1fb0*/  UIADD3.X UR31, UPT, UPT, UR6, 0x40004040, URZ, UP1, !UPT ;  /* 0x40004040061f7890 */ /* 0x000fe20008ffe4ff */
[----:B------:R-:W-:Y:S01]  /*1fc0*/  UMOV UR32, 0x0 ;  /* 0x0000000000207882 */ /* 0x000fe20000000000 */
[----:B------:R-:W-:Y:S01]  /*1fd0*/  UMOV UR33, 0x8210010 ;  /* 0x0821001000217882 */ /* 0x000fe20000000000 */
[----:B------:R-:W-:Y:S01]  /*1fe0*/  UMOV UR11, 0x80004020 ;  /* 0x80004020000b7882 */ /* 0x000fe20000000000 */
[----:B------:R-:W-:Y:S01]  /*1ff0*/  UMOV UR13, 0x40004040 ;  /* 0x40004040000d7882 */ /* 0x000fe20000000000 */
[----:B------:R-:W-:Y:S01]  /*2000*/  UMOV UR6, 0x0 ;  /* 0x0000000000067882 */ /* 0x000fe20000000000 */
[----:B------:R-:W-:Y:S01]  /*2010*/  UMOV UR7, 0x8210010 ;  /* 0x0821001000077882 */ /* 0x000fe20000000000 */
[----:B------:R2:W-:Y:S02]  /*2020*/  UTCQMMA gdesc[UR10], gdesc[UR12], tmem[UR23], tmem[UR32], idesc[UR33], UPT ;  /* 0x00ff200c0a0075ea */ /* 0x0005e4000b800317 */
[----:B------:R2:W-:Y:S01]  /*2030*/  UTCQMMA gdesc[UR16], gdesc[UR30], tmem[UR23], tmem[UR6], idesc[UR7], UPT ;  /* 0x00ff061e100075ea */ /* 0x0005e2000b800317 */
[----:B------:R-:W-:-:S02]  /*2040*/  NOP ;  /* 0x0000000000007918 */ /* 0x000fc40000000000 */
.L_x_62:
[----:B------:R-:W-:Y:S01]  /*2050*/  ELECT P0, URZ, PT ;  /* 0x0000000000ff782f */ /* 0x000fe20003800000 */
[----:B--2---:R-:W-:-:S03]  /*2060*/  UIADD3 UR6, UPT, UPT, UR28, 0xc020, URZ ;  /* 0x0000c0201c067890 */ /* 0x004fc6000fffe0ff */
[----:B------:R-:W-:Y:S01]  /*2070*/  ISETP.LT.U32.AND P0, PT, R68, 0x20, P0 ;  /* 0x000000204400780c */ /* 0x000fe20000701070 */
[----:B------:R-:W-:-:S12]  /*2080*/  UMOV UR7, URZ ;  /* 0x000000ff00077c82 */ /* 0x000fd80008000000 */
[----:B------:R-:W-:Y:S01]  /*2090*/  VOTEU.ANY UP0, P0 ;  /* 0x0000000000ff7886 */ /* 0x000fe20000000100 */
[----:B------:R-:W-:-:S04]  /*20a0*/  VOTEU.ANY UP1, P0 ;  /* 0x0000000000ff7886 */ /* 0x000fc80000020100 */
[----:B------:R-:W-:Y:S02]  /*20b0*/  @UP0 UMOV UR6, UR6 ;  /* 0x0000000600060c82 */ /* 0x000fe40008000000 */
[----:B------:R2:W-:Y:S01]  /*20c0*/  @UP1 UTCBAR [UR6], URZ ;  /* 0x000000ff060013e9 */ /* 0x0005e200080000ff */
[----:B------:R-:W-:Y:S06]  /*20d0*/  BAR.SYNC.DEFER_BLOCKING 0x0 ;  /* 0x0000000000007b1d */ /* 0x000fec0000010000 */
[----:B------:R-:W4:Y:S02]  /*20e0*/  SYNCS.PHASECHK.TRANS64.TRYWAIT P0, [UR28+0xc020], R2 ;  /* 0x00c02002ff0075a7 */ /* 0x000f24000800111c */
[----:B--2-4-:R-:W-:Y:S05]  /*20f0*/  @!P0 BRA `(.L_x_63) ;  /* 0x0000000800408947 */ /* 0x014fea0003800000 */
.L_x_77:
[----:B------:R-:W-:Y:S02]  /*2100*/  UIADD3 UR9, UPT, UPT, UR9, 0x1, URZ ;  /* 0x0000000109097890 */ /* 0x000fe4000fffe0ff */
[----:B------:R-:W-:Y:S02]  /*2110*/  UIADD3 UR18, UPT, UPT, UR18, 0x40, URZ ;  /* 0x0000004012127890 */ /* 0x000fe4000fffe0ff */
[----:B------:R-:W-:-:S04]  /*2120*/  UISETP.NE.U32.AND UP0, UPT, UR9, 0x3, UPT ;  /* 0x000000030900788c */ /* 0x000fc8000bf05070 */
[----:B------:R-:W-:Y:S02]  /*2130*/  USEL UR5, URZ, 0x1, UP0 ;  /* 0x00000001ff057887 */ /* 0x000fe40008000000 */
[----:B------:R-:W-:Y:S02]  /*2140*/  USEL UR9, UR9, URZ, UP0 ;  /* 0x000000ff09097287 */ /* 0x000fe40008000000 */
[----:B-1----:R-:W-:Y:S02]  /*2150*/  UISETP.GE.AND UP0, UPT, UR18, UR29, UPT ;  /* 0x0000001d1200728c */ /* 0x002fe4000bf06270 */
[----:B------:R-:W-:-:S07]  /*2160*/  ULOP3.LUT UR4, UR4, UR5, URZ, 0x3c, !UPT ;  /* 0x0000000504047292 */ /* 0x000fce000f8e3cff */
[----:B------:R-:W-:Y:S05]  /*2170*/  BRA.U !UP0, `(.L_x_64) ;  /* 0xfffffff908f07547 */ /* 0x000fea000b83ffff */
.L_x_57:
[----:B--2-4-:R-:W-:Y:S06]  /*2180*/  BAR.SYNC.DEFER_BLOCKING 0x0 ;  /* 0x0000000000007b1d */ /* 0x014fec0000010000 */
[----:B------:R-:W-:Y:S04]  /*2190*/  BSSY.RECONVERGENT B3, `(.L_x_65) ;  /* 0x0000004000037945 */ /* 0x000fe80003800200 */
[----:B------:R-:W-:Y:S05]  /*21a0*/  @P3 BRA `(.L_x_66) ;  /* 0x0000000000083947 */ /* 0x000fea0003800000 */
[----:B------:R-:W1:Y:S02]  /*21b0*/  SYNCS.CCTL.IV [UR8+0xc000] ;  /* 0x00c00000ff0079b1 */ /* 0x000e640008000008 */
[----:B-1----:R-:W1:Y:S02]  /*21c0*/  SYNCS.CCTL.IV [UR8+0xc020] ;  /* 0x00c02000ff0079b1 */ /* 0x002e640008000008 */
.L_x_66:
[----:B------:R-:W-:Y:S05]  /*21d0*/  BSYNC.RECONVERGENT B3 ;  /* 0x0000000000037941 */ /* 0x000fea0003800200 */
.L_x_65:
[----:B-1----:R-:W-:Y:S06]  /*21e0*/  BAR.SYNC.DEFER_BLOCKING 0x0 ;  /* 0x0000000000007b1d */ /* 0x002fec0000010000 */
[----:B------:R-:W-:Y:S04]  /*21f0*/  BSSY.RECONVERGENT B3, `(.L_x_67) ;  /* 0x0000004000037945 */ /* 0x000fe80003800200 */
[----:B------:R-:W-:Y:S05]  /*2200*/  @P3 BRA `(.L_x_68) ;  /* 0x0000000000083947 */ /* 0x000fea0003800000 */
[----:B------:R-:W1:Y:S02]  /*2210*/  SYNCS.CCTL.IV [UR8+0xc008] ;  /* 0x00c00800ff0079b1 */ /* 0x000e640008000008 */
[----:B-1----:R-:W1:Y:S02]  /*2220*/  SYNCS.CCTL.IV [UR8+0xc028] ;  /* 0x00c02800ff0079b1 */ /* 0x002e640008000008 */
.L_x_68:
[----:B------:R-:W-:Y:S05]  /*2230*/  BSYNC.RECONVERGENT B3 ;  /* 0x0000000000037941 */ /* 0x000fea0003800200 */
.L_x_67:
[----:B-1----:R-:W-:Y:S06]  /*2240*/  BAR.SYNC.DEFER_BLOCKING 0x0 ;  /* 0x0000000000007b1d */ /* 0x002fec0000010000 */
[----:B------:R-:W-:Y:S04]  /*2250*/  BSSY.RECONVERGENT B3, `(.L_x_69) ;  /* 0x0000004000037945 */ /* 0x000fe80003800200 */
[----:B------:R-:W-:Y:S05]  /*2260*/  @P3 BRA `(.L_x_70) ;  /* 0x0000000000083947 */ /* 0x000fea0003800000 */
[----:B------:R-:W1:Y:S02]  /*2270*/  SYNCS.CCTL.IV [UR8+0xc010] ;  /* 0x00c01000ff0079b1 */ /* 0x000e640008000008 */
[----:B-1----:R-:W1:Y:S02]  /*2280*/  SYNCS.CCTL.IV [UR8+0xc030] ;  /* 0x00c03000ff0079b1 */ /* 0x002e640008000008 */
.L_x_70:
[----:B------:R-:W-:Y:S05]  /*2290*/  BSYNC.RECONVERGENT B3 ;  /* 0x0000000000037941 */ /* 0x000fea0003800200 */
.L_x_69:
[----:B------:R-:W-:Y:S01]  /*22a0*/  USHF.L.U32 UR4, UR22, 0x15, URZ ;  /* 0x0000001516047899 */ /* 0x000fe200080006ff */
[C---:B------:R-:W-:Y:S01]  /*22b0*/  IMAD.SHL.U32 R2, R0.reuse, 0x10, RZ ;  /* 0x0000001000027824 */ /* 0x040fe200078e00ff */
[----:B------:R-:W-:Y:S01]  /*22c0*/  USHF.L.U32 UR22, UR22, 0x4, URZ ;  /* 0x0000000416167899 */ /* 0x000fe200080006ff */
[----:B------:R-:W-:Y:S01]  /*22d0*/  SHF.R.U32.HI R3, RZ, 0x1, R0 ;  /* 0x00000001ff037819 */ /* 0x000fe20000011600 */
[----:B------:R-:W-:Y:S01]  /*22e0*/  ULOP3.LUT UR4, UR4, 0x600000, URZ, 0xc0, !UPT ;  /* 0x0060000004047892 */ /* 0x000fe2000f8ec0ff */
[----:B------:R-:W-:Y:S01]  /*22f0*/  IMAD.SHL.U32 R0, R0, 0x80, RZ ;  /* 0x0000008000007824 */ /* 0x000fe200078e00ff */
[----:B------:R-:W-:Y:S01]  /*2300*/  ULOP3.LUT UR22, UR22, 0x40, URZ, 0xc0, !UPT ;  /* 0x0000004016167892 */ /* 0x000fe2000f8ec0ff */
[----:B------:R-:W-:Y:S02]  /*2310*/  LOP3.LUT R2, R2, 0x70, RZ, 0xc0, !PT ;  /* 0x0000007002027812 */ /* 0x000fe400078ec0ff */
[----:B------:R-:W-:Y:S01]  /*2320*/  ELECT P0, URZ, PT ;  /* 0x0000000000ff782f */ /* 0x000fe20003800000 */
[----:B------:R-:W-:Y:S01]  /*2330*/  UIADD3 UR4, UPT, UPT, UR22, UR4, UR23 ;  /* 0x0000000416047290 */ /* 0x000fe2000fffe017 */
[----:B------:R-:W-:Y:S01]  /*2340*/  LOP3.LUT R3, R2, 0x40, R3, 0x78, !PT ;  /* 0x0000004002037812 */ /* 0x000fe200078e7803 */
[----:B------:R-:W-:Y:S01]  /*2350*/  UMOV UR9, UR14 ;  /* 0x0000000e00097c82 */ /* 0x000fe20008000000 */
[----:B------:R-:W-:Y:S01]  /*2360*/  ISETP.LT.U32.AND P0, PT, R68, 0x20, P0 ;  /* 0x000000204400780c */ /* 0x000fe20000701070 */
[----:B------:R-:W-:Y:S01]  /*2370*/  UMOV UR10, UR19 ;  /* 0x00000013000a7c82 */ /* 0x000fe20008000000 */
[----:B------:R-:W-:-:S04]  /*2380*/  LOP3.LUT R0, R3, 0x3f80, R0, 0xf8, !PT ;  /* 0x00003f8003007812 */ /* 0x000fc800078ef800 */
[----:B---3--:R-:W2:Y:S01]  /*2390*/  LDTM.x64 R4, tmem[UR4] ;  /* 0x00000004000479ee */ /* 0x008ea20008340000 */
[C---:B------:R-:W-:Y:S01]  /*23a0*/  LOP3.LUT R2, R0.reuse, 0x10, RZ, 0x3c, !PT ;  /* 0x0000001000027812 */ /* 0x040fe200078e3cff */
[----:B------:R-:W-:Y:S01]  /*23b0*/  NOP ;  /* 0x0000000000007918 */ /* 0x000fe20000000000 */
[----:B------:R-:W-:-:S04]  /*23c0*/  LOP3.LUT R3, R0, 0x20, RZ, 0x3c, !PT ;  /* 0x0000002000037812 */ /* 0x000fc800078e3cff */
[----:B--2---:R-:W-:Y:S01]  /*23d0*/  VOTEU.ANY UP1, P0 ;  /* 0x0000000000ff7886 */ /* 0x004fe20000020100 */
[----:B------:R-:W-:Y:S01]  /*23e0*/  VOTEU.ANY UP0, P0 ;  /* 0x0000000000ff7886 */ /* 0x000fe20000000100 */
[----:B------:R-:W-:Y:S02]  /*23f0*/  F2FP.SATFINITE.E4M3.F32.PACK_AB_MERGE_C R6, R7, R6, RZ ;  /* 0x000000060706723e */ /* 0x000fe400048070ff */
[----:B------:R-:W-:Y:S02]  /*2400*/  F2FP.SATFINITE.E4M3.F32.PACK_AB_MERGE_C R10, R11, R10, RZ ;  /* 0x0000000a0b0a723e */ /* 0x000fe400048070ff */
[----:B------:R-:W-:Y:S02]  /*2410*/  F2FP.SATFINITE.E4M3.F32.PACK_AB_MERGE_C R14, R15, R14, RZ ;  /* 0x0000000e0f0e723e */ /* 0x000fe400048070ff */
[----:B------:R-:W-:Y:S02]  /*2420*/  F2FP.SATFINITE.E4M3.F32.PACK_AB_MERGE_C R7, R19, R18, RZ ;  /* 0x000000121307723e */ /* 0x000fe400048070ff */
[----:B------:R-:W-:-:S02]  /*2430*/  F2FP.SATFINITE.E4M3.F32.PACK_AB_MERGE_C R22, R23, R22, RZ ;  /* 0x000000161716723e */ /* 0x000fc400048070ff */
[----:B------:R-:W-:Y:S02]  /*2440*/  F2FP.SATFINITE.E4M3.F32.PACK_AB_MERGE_C R26, R27, R26, RZ ;  /* 0x0000001a1b1a723e */ /* 0x000fe400048070ff */
        /* <DEDUP_REMOVED lines=10> */
[----:B------:R-:W-:-:S02]  /*24f0*/  F2FP.SATFINITE.E4M3.F32.PACK_AB_MERGE_C R4, R5, R4, R6 ;  /* 0x000000040504723e */ /* 0x000fc40004807006 */
[----:B------:R-:W-:Y:S02]  /*2500*/  F2FP.SATFINITE.E4M3.F32.PACK_AB_MERGE_C R5, R9, R8, R10 ;  /* 0x000000080905723e */ /* 0x000fe4000480700a */
[----:B------:R-:W-:Y:S02]  /*2510*/  F2FP.SATFINITE.E4M3.F32.PACK_AB_MERGE_C R6, R13, R12, R14 ;  /* 0x0000000c0d06723e */ /* 0x000fe4000480700e */
[----:B------:R-:W-:Y:S02]  /*2520*/  F2FP.SATFINITE.E4M3.F32.PACK_AB_MERGE_C R7, R17, R16, R7 ;  /* 0x000000101107723e */ /* 0x000fe40004807007 */
[----:B------:R-:W-:Y:S02]  /*2530*/  F2FP.SATFINITE.E4M3.F32.PACK_AB_MERGE_C R20, R21, R20, R22 ;  /* 0x000000141514723e */ /* 0x000fe40004807016 */
[----:B------:R-:W-:Y:S01]  /*2540*/  F2FP.SATFINITE.E4M3.F32.PACK_AB_MERGE_C R21, R25, R24, R26 ;  /* 0x000000181915723e */ /* 0x000fe2000480701a */
[----:B-1----:R1:W-:Y:S01]  /*2550*/  STS.128 [R0+UR8], R4 ;  /* 0x0000000400007988 */ /* 0x0023e20008000c08 */
[----:B------:R-:W-:-:S02]  /*2560*/  F2FP.SATFINITE.E4M3.F32.PACK_AB_MERGE_C R22, R29, R28, R30 ;  /* 0x0000001c1d16723e */ /* 0x000fc4000480701e */
[----:B------:R-:W-:Y:S02]  /*2570*/  F2FP.SATFINITE.E4M3.F32.PACK_AB_MERGE_C R23, R33, R32, R34 ;  /* 0x000000202117723e */ /* 0x000fe40004807022 */
[----:B------:R-:W-:Y:S02]  /*2580*/  F2FP.SATFINITE.E4M3.F32.PACK_AB_MERGE_C R36, R37, R36, R38 ;  /* 0x000000242524723e */ /* 0x000fe40004807026 */
[----:B------:R-:W-:Y:S01]  /*2590*/  F2FP.SATFINITE.E4M3.F32.PACK_AB_MERGE_C R37, R41, R40, R42 ;  /* 0x000000282925723e */ /* 0x000fe2000480702a */
[----:B------:R1:W-:Y:S01]  /*25a0*/  STS.128 [R2+UR8], R20 ;  /* 0x0000001402007988 */ /* 0x0003e20008000c08 */
[----:B------:R-:W-:Y:S02]  /*25b0*/  F2FP.SATFINITE.E4M3.F32.PACK_AB_MERGE_C R38, R45, R44, R46 ;  /* 0x0000002c2d26723e */ /* 0x000fe4000480702e */
[----:B------:R-:W-:Y:S02]  /*25c0*/  F2FP.SATFINITE.E4M3.F32.PACK_AB_MERGE_C R39, R49, R48, R50 ;  /* 0x000000303127723e */ /* 0x000fe40004807032 */
[----:B------:R-:W-:-:S02]  /*25d0*/  F2FP.SATFINITE.E4M3.F32.PACK_AB_MERGE_C R52, R53, R52, R54 ;  /* 0x000000343534723e */ /* 0x000fc40004807036 */
[----:B------:R-:W-:Y:S01]  /*25e0*/  F2FP.SATFINITE.E4M3.F32.PACK_AB_MERGE_C R53, R57, R56, R58 ;  /* 0x000000383935723e */ /* 0x000fe2000480703a */
[----:B------:R1:W-:Y:S01]  /*25f0*/  STS.128 [R3+UR8], R36 ;  /* 0x0000002403007988 */ /* 0x0003e20008000c08 */
[----:B------:R-:W-:Y:S02]  /*2600*/  F2FP.SATFINITE.E4M3.F32.PACK_AB_MERGE_C R54, R61, R60, R62 ;  /* 0x0000003c3d36723e */ /* 0x000fe4000480703e */
[----:B------:R-:W-:Y:S02]  /*2610*/  F2FP.SATFINITE.E4M3.F32.PACK_AB_MERGE_C R55, R65, R64, R66 ;  /* 0x000000404137723e */ /* 0x000fe40004807042 */
[----:B------:R-:W-:-:S05]  /*2620*/  LOP3.LUT R8, R0, 0x30, RZ, 0x3c, !PT ;  /* 0x0000003000087812 */ /* 0x000fca00078e3cff */
[----:B------:R1:W-:Y:S01]  /*2630*/  STS.128 [R8+UR8], R52 ;  /* 0x0000003408007988 */ /* 0x0003e20008000c08 */
[----:B------:R2:W-:Y:S06]  /*2640*/  MEMBAR.ALL.CTA ;  /* 0x0000000000007992 */ /* 0x0005ec0000008000 */
[----:B--2---:R-:W2:Y:S02]  /*2650*/  FENCE.VIEW.ASYNC.S ;  /* 0x00000000000073c6 */ /* 0x004ea40000000000 */
[----:B--2---:R-:W-:Y:S06]  /*2660*/  BAR.SYNC.DEFER_BLOCKING 0x0 ;  /* 0x0000000000007b1d */ /* 0x004fec0000010000 */
[----:B------:R1:W-:Y:S01]  /*2670*/  @UP1 UTMASTG.2D [UR8], [UR20] ;  /* 0x00000008140013b5 */ /* 0x0003e20008008000 */
[----:B------:R0:W-:Y:S01]  /*2680*/  UTMACMDFLUSH ;  /* 0x00000000000079b7 */ /* 0x0001e20000000000 */
[----:B------:R-:W-:-:S04]  /*2690*/  DEPBAR.LE SB0, 0x0 ;  /* 0x000080000000791a */ /* 0x000fc80000000000 */
[----:B------:R-:W-:Y:S08]  /*26a0*/  BAR.SYNC.DEFER_BLOCKING 0x0 ;  /* 0x0000000000007b1d */ /* 0x000ff00000010000 */
[----:B------:R-:W-:Y:S06]  /*26b0*/  BAR.SYNC.DEFER_BLOCKING 0x0 ;  /* 0x0000000000007b1d */ /* 0x000fec0000010000 */
[----:B-1----:R-:W-:Y:S05]  /*26c0*/  @P2 BRA `(.L_x_71) ;  /* 0x0000000000a02947 */ /* 0x002fea0003800000 */
[----:B------:R-:W1:Y:S01]  /*26d0*/  S2UR UR5, SR_CgaCtaId ;  /* 0x00000000000579c3 */ /* 0x000e620000008800 */
[----:B------:R-:W-:Y:S01]  /*26e0*/  NOP ;  /* 0x0000000000007918 */ /* 0x000fe20000000000 */
[----:B------:R-:W-:Y:S01]  /*26f0*/  UMOV UR4, 0x50 ;  /* 0x0000005000047882 */ /* 0x000fe20000000000 */
[----:B------:R-:W-:Y:S02]  /*2700*/  IMAD.U32 R0, RZ, RZ, UR23 ;  /* 0x00000017ff007e24 */ /* 0x000fe4000f8e00ff */
[----:B------:R-:W-:Y:S02]  /*2710*/  IMAD.MOV.U32 R3, RZ, RZ, 0xf ;  /* 0x0000000fff037424 */ /* 0x000fe400078e00ff */
[----:B------:R-:W-:Y:S01]  /*2720*/  IMAD.MOV.U32 R7, RZ, RZ, 0x1 ;  /* 0x00000001ff077424 */ /* 0x000fe200078e00ff */
[----:B------:R-:W-:-:S04]  /*2730*/  LOP3.LUT R0, R0, 0xffff, RZ, 0xc0, !PT ;  /* 0x0000ffff00007812 */ /* 0x000fc800078ec0ff */
[----:B------:R-:W-:-:S05]  /*2740*/  SHF.R.U32.HI R0, RZ, 0x5, R0 ;  /* 0x00000005ff007819 */ /* 0x000fca0000011600 */
[----:B------:R-:W-:Y:S01]  /*2750*/  VIADD R2, R0, 0x10 ;  /* 0x0000001000027836 */ /* 0x000fe20000000000 */
[----:B------:R-:W-:Y:S01]  /*2760*/  SHF.L.U32 R0, R3, R0, RZ ;  /* 0x0000000003007219 */ /* 0x000fe200000006ff */
[----:B-1----:R-:W-:-:S03]  /*2770*/  ULEA UR6, UR5, UR4, 0x18 ;  /* 0x0000000405067291 */ /* 0x002fc6000f8ec0ff */
[----:B------:R-:W-:-:S04]  /*2780*/  SHF.L.U32 R3, R7, R2, RZ ;  /* 0x0000000207037219 */ /* 0x000fc800000006ff */
[----:B------:R-:W-:Y:S02]  /*2790*/  LOP3.LUT R0, R3, R0, RZ, 0xfc, !PT ;  /* 0x0000000003007212 */ /* 0x000fe400078efcff */
[----:B------:R-:W1:Y:S02]  /*27a0*/  LDS R5, [UR6] ;  /* 0x00000006ff057984 */ /* 0x000e640008000800 */
[C---:B------:R-:W-:Y:S02]  /*27b0*/  LOP3.LUT R2, R0.reuse, 0xffff, RZ, 0xc0, !PT ;  /* 0x0000ffff00027812 */ /* 0x040fe400078ec0ff */
[----:B-1----:R-:W-:-:S04]  /*27c0*/  LOP3.LUT R3, R0, 0xffff, R5, 0x80, !PT ;  /* 0x0000ffff00037812 */ /* 0x002fc800078e8005 */
[----:B------:R-:W-:-:S13]  /*27d0*/  ISETP.NE.AND P0, PT, R3, R2, PT ;  /* 0x000000020300720c */ /* 0x000fda0003f05270 */
[----:B------:R-:W-:Y:S05]  /*27e0*/  @P0 BRA `(.L_x_72) ;  /* 0x0000000000500947 */ /* 0x000fea0003800000 */
[----:B------:R-:W-:Y:S02]  /*27f0*/  SHF.R.U32.HI R5, RZ, 0x10, R5 ;  /* 0x00000010ff057819 */ /* 0x000fe40000011605 */
[----:B------:R-:W-:-:S04]  /*2800*/  SHF.R.U32.HI R2, RZ, 0x10, R0 ;  /* 0x00000010ff027819 */ /* 0x000fc80000011600 */
[----:B------:R-:W-:-:S04]  /*2810*/  LOP3.LUT R5, R5, R2, RZ, 0xc0, !PT ;  /* 0x0000000205057212 */ /* 0x000fc800078ec0ff */
[----:B------:R-:W-:-:S13]  /*2820*/  ISETP.NE.AND P0, PT, R5, R2, PT ;  /* 0x000000020500720c */ /* 0x000fda0003f05270 */
[----:B------:R-:W-:Y:S05]  /*2830*/  @P0 BRA `(.L_x_73) ;  /* 0x0000000000300947 */ /* 0x000fea0003800000 */
[----:B------:R-:W-:Y:S01]  /*2840*/  R2UR UR4, R0 ;  /* 0x00000000000472ca */ /* 0x000fe200000e0000 */
[----:B------:R-:W-:Y:S01]  /*2850*/  VOTEU.ANY UR5, UPT, PT ;  /* 0x0000000000057886 */ /* 0x000fe200038e0100 */
[----:B------:R-:W1:Y:S01]  /*2860*/  S2R R0, SR_LANEID ;  /* 0x0000000000007919 */ /* 0x000e620000000000 */
[----:B------:R-:W-:-:S10]  /*2870*/  UFLO.U32 UR5, UR5 ;  /* 0x00000005000572bd */ /* 0x000fd400080e0000 */
[----:B------:R-:W-:-:S06]  /*2880*/  ULOP3.LUT UR4, URZ, UR4, URZ, 0x33, !UPT ;  /* 0x00000004ff047292 */ /* 0x000fcc000f8e33ff */
[----:B------:R-:W-:-:S04]  /*2890*/  IMAD.U32 R2, RZ, RZ, UR4 ;  /* 0x00000004ff027e24 */ /* 0x000fc8000f8e00ff */
[----:B------:R-:W2:Y:S02]  /*28a0*/  REDUX UR7, R2 ;  /* 0x00000000020773c4 */ /* 0x000ea40000000000 */
[----:B------:R3:W-:Y:S01]  /*28b0*/  UTCATOMSWS.AND URZ, UR4 ;  /* 0x0000000400ff79e3 */ /* 0x0007e20008000000 */
[----:B-1----:R-:W-:Y:S01]  /*28c0*/  ISETP.EQ.U32.AND P0, PT, R0, UR5, PT ;  /* 0x0000000500007c0c */ /* 0x002fe2000bf02070 */
[----:B--2---:R-:W-:-:S12]  /*28d0*/  IMAD.U32 R0, RZ, RZ, UR7 ;  /* 0x00000007ff007e24 */ /* 0x004fd8000f8e00ff */
[----:B------:R3:W-:Y:S01]  /*28e0*/  @P0 ATOMS.AND RZ, [UR6], R0 ;  /* 0x00000000ffff098c */ /* 0x0007e2000a800006 */
[----:B------:R-:W-:Y:S05]  /*28f0*/  BRA `(.L_x_71) ;  /* 0x0000000000147947 */ /* 0x000fea0003800000 */
.L_x_73:
[----:B------:R-:W-:-:S07]  /*2900*/  MOV R2, 0x2920 ;  /* 0x0000292000027802 */ /* 0x000fce0000000f00 */
[----:B------:R-:W-:Y:S05]  /*2910*/  CALL.REL.NOINC `($__internal_0_$__cuda_sm10x_tcgen05_guardrail_trap_col_being_dealloced_not_returned_by_alloc) ;  /* 0x0000000000447944 */ /* 0x000fea0003c00000 */
[----:B------:R-:W-:Y:S05]  /*2920*/  BRA `(.L_x_71) ;  /* 0x0000000000087947 */ /* 0x000fea0003800000 */
.L_x_72:
[----:B------:R-:W-:-:S07]  /*2930*/  MOV R2, 0x2950 ;  /* 0x0000295000027802 */ /* 0x000fce0000000f00 */
[----:B------:R-:W-:Y:S05]  /*2940*/  CALL.REL.NOINC `($__internal_2_$__cuda_sm10x_tcgen05_guardrail_trap_unallocated_columns_being_dealloced) ;  /* 0x0000000000507944 */ /* 0x000fea0003c00000 */
.L_x_71:
[----:B------:R-:W-:Y:S01]  /*2950*/  NOP ;  /* 0x0000000000007918 */ /* 0x000fe20000000000 */
[----:B---3--:R-:W-:Y:S05]  /*2960*/  EXIT ;  /* 0x000000000000794d */ /* 0x008fea0003800000 */
.L_x_58:
[----:B------:R-:W1:Y:S02]  /*2970*/  SYNCS.PHASECHK.TRANS64.TRYWAIT P0, [UR8+0xc000], RZ ;  /* 0x00c000ffff0075a7 */ /* 0x000e640008001108 */
[----:B-1----:R-:W-:Y:S05]  /*2980*/  @!P0 BRA `(.L_x_58) ;  /* 0xfffffffc00f88947 */ /* 0x002fea000383ffff */
[----:B------:R-:W-:Y:S05]  /*2990*/  BRA `(.L_x_74) ;  /* 0xfffffff0004c7947 */ /* 0x000fea000383ffff */
.L_x_60:
[----:B------:R-:W1:Y:S02]  /*29a0*/  SYNCS.PHASECHK.TRANS64.TRYWAIT P1, [UR8+0xc020], RZ ;  /* 0x00c020ffff0075a7 */ /* 0x000e640008021108 */
[----:B-1----:R-:W-:Y:S05]  /*29b0*/  @!P1 BRA `(.L_x_60) ;  /* 0xfffffffc00f89947 */ /* 0x002fea000383ffff */
[----:B------:R-:W-:Y:S05]  /*29c0*/  BRA `(.L_x_75) ;  /* 0xfffffff000c87947 */ /* 0x000fea000383ffff */
.L_x_61:
[----:B------:R-:W2:Y:S02]  /*29d0*/  SYNCS.PHASECHK.TRANS64.TRYWAIT P0, [UR28+0xc000], R2 ;  /* 0x00c00002ff0075a7 */ /* 0x000ea4000800111c */
[----:B--2---:R-:W-:Y:S05]  /*29e0*/  @!P0 BRA `(.L_x_61) ;  /* 0xfffffffc00f88947 */ /* 0x004fea000383ffff */
[----:B------:R-:W-:Y:S05]  /*29f0*/  BRA `(.L_x_76) ;  /* 0xfffffff400447947 */ /* 0x000fea000383ffff */
.L_x_63:
[----:B------:R-:W2:Y:S02]  /*2a00*/  SYNCS.PHASECHK.TRANS64.TRYWAIT P0, [UR28+0xc020], R2 ;  /* 0x00c02002ff0075a7 */ /* 0x000ea4000800111c */
[----:B--2---:R-:W-:Y:S05]  /*2a10*/  @!P0 BRA `(.L_x_63) ;  /* 0xfffffffc00f88947 */ /* 0x004fea000383ffff */
[----:B------:R-:W-:Y:S05]  /*2a20*/  BRA `(.L_x_77) ;  /* 0xfffffff400b47947 */ /* 0x000fea000383ffff */
        .weak           $__internal_0_$__cuda_sm10x_tcgen05_guardrail_trap_col_being_dealloced_not_returned_by_alloc
        .type           $__internal_0_$__cuda_sm10x_tcgen05_guardrail_trap_col_being_dealloced_not_returned_by_alloc,@function
        .size           $__internal_0_$__cuda_sm10x_tcgen05_guardrail_trap_col_being_dealloced_not_returned_by_alloc,($__internal_1_$__cuda_sm10x_tcgen05_guardrail_trap_phase_invalid_during_alloc - $__internal_0_$__cuda_sm10x_tcgen05_guardrail_trap_col_being_dealloced_not_returned_by_alloc)
$__internal_0_$__cuda_sm10x_tcgen05_guardrail_trap_col_being_dealloced_not_returned_by_alloc:
[----:B------:R-:W-:Y:S05]  /*2a30*/  BPT.TRAP 0x1 ;  /* 0x000000040000795c */ /* 0x000fea0000300000 */
[----:B------:R-:W-:-:S04]  /*2a40*/  IMAD.MOV.U32 R3, RZ, RZ, 0x0 ;  /* 0x00000000ff037424 */ /* 0x000fc800078e00ff */
[----:B------:R-:W-:Y:S05]  /*2a50*/  RET.REL.NODEC R2 `(gluon_tcgen05) ;  /* 0xffffffd402687950 */ /* 0x000fea0003c3ffff */
        .weak           $__internal_1_$__cuda_sm10x_tcgen05_guardrail_trap_phase_invalid_during_alloc
        .type           $__internal_1_$__cuda_sm10x_tcgen05_guardrail_trap_phase_invalid_during_alloc,@function
        .size           $__internal_1_$__cuda_sm10x_tcgen05_guardrail_trap_phase_invalid_during_alloc,($__internal_2_$__cuda_sm10x_tcgen05_guardrail_trap_unallocated_columns_being_dealloced - $__internal_1_$__cuda_sm10x_tcgen05_guardrail_trap_phase_invalid_during_alloc)
$__internal_1_$__cuda_sm10x_tcgen05_guardrail_trap_phase_invalid_during_alloc:
[----:B------:R-:W-:Y:S05]  /*2a60*/  BPT.TRAP 0x1 ;  /* 0x000000040000795c */ /* 0x000fea0000300000 */
[----:B------:R-:W-:-:S04]  /*2a70*/  IMAD.MOV.U32 R3, RZ, RZ, 0x0 ;  /* 0x00000000ff037424 */ /* 0x000fc800078e00ff */
[----:B------:R-:W-:Y:S05]  /*2a80*/  RET.REL.NODEC R2 `(gluon_tcgen05) ;  /* 0xffffffd4025c7950 */ /* 0x000fea0003c3ffff */
        .weak           $__internal_2_$__cuda_sm10x_tcgen05_guardrail_trap_unallocated_columns_being_dealloced
        .type           $__internal_2_$__cuda_sm10x_tcgen05_guardrail_trap_unallocated_columns_being_dealloced,@function
        .size           $__internal_2_$__cuda_sm10x_tcgen05_guardrail_trap_unallocated_columns_being_dealloced,(.L_x_81 - $__internal_2_$__cuda_sm10x_tcgen05_guardrail_trap_unallocated_columns_being_dealloced)
$__internal_2_$__cuda_sm10x_tcgen05_guardrail_trap_unallocated_columns_being_dealloced:
[----:B------:R-:W-:Y:S05]  /*2a90*/  BPT.TRAP 0x1 ;  /* 0x000000040000795c */ /* 0x000fea0000300000 */
[----:B------:R-:W-:-:S04]  /*2aa0*/  IMAD.MOV.U32 R3, RZ, RZ, 0x0 ;  /* 0x00000000ff037424 */ /* 0x000fc800078e00ff */
[----:B------:R-:W-:Y:S05]  /*2ab0*/  RET.REL.NODEC R2 `(gluon_tcgen05) ;  /* 0xffffffd402507950 */ /* 0x000fea0003c3ffff */
.L_x_78:
[----:B------:R-:W-:-:S00]  /*2ac0*/  BRA `(.L_x_78) ;  /* 0xfffffffc00fc7947 */ /* 0x000fc0000383ffff */
[----:B------:R-:W-:-:S00]  /*2ad0*/  NOP ;  /* 0x0000000000007918 */ /* 0x000fc00000000000 */
        /* <DEDUP_REMOVED lines=10> */
.L_x_81:


//--------------------- .nv.shared.gluon_tcgen05  --------------------------
	.section	.nv.shared.gluon_tcgen05,"aw",@nobits
	.sectionflags	@""
	.align	16
	.zero		1024


//--------------------- .nv.shared.reserved.0     --------------------------
	.section	.nv.shared.reserved.0,"aw",@nobits
	.align	8
	.weak		__nv_reservedSMEM_offset_0_alias
	.size		__nv_reservedSMEM_offset_0_alias, 0, 64
	.other		__nv_reservedSMEM_offset_0_alias,@"STO_CUDA_RESERVED_SHARED STV_DEFAULT"
__nv_reservedSMEM_offset_0_alias:
	.zero		0
.nv.shared.reserved.0:
	.zero		64
	.weak		__nv_reservedSMEM_allocation_phase
	.type		__nv_reservedSMEM_allocation_phase,@object
	.size		__nv_reservedSMEM_allocation_phase,(.L_0 - __nv_reservedSMEM_allocation_phase)
__nv_reservedSMEM_allocation_phase:
	.zero		1
.L_0:
	.zero		7
	.weak		__nv_reservedSMEM_devtool_atexit_pc
	.type		__nv_reservedSMEM_devtool_atexit_pc,@object
	.size		__nv_reservedSMEM_devtool_atexit_pc,(__nv_reservedSMEM_allocation_mask - __nv_reservedSMEM_devtool_atexit_pc)
__nv_reservedSMEM_devtool_atexit_pc:
	.zero		8
	.weak		__nv_reservedSMEM_allocation_mask
	.type		__nv_reservedSMEM_allocation_mask,@object
	.size		__nv_reservedSMEM_allocation_mask,(.L_2 - __nv_reservedSMEM_allocation_mask)
__nv_reservedSMEM_allocation_mask:
	.zero		4
.L_2:


//--------------------- .nv.constant0.gluon_tcgen05 --------------------------
	.section	.nv.constant0.gluon_tcgen05,"a",@progbits
	.sectionflags	@""
	.align	4
.nv.constant0.gluon_tcgen05:
	.zero		976


//--------------------- SYMBOLS --------------------------

	.type		.nv.reservedSmem.offset0,@object
	.size		.nv.reservedSmem.offset0,0x4
	.type		.nv.reservedSmem.cap,@object
	.size		.nv.reservedSmem.cap,0x4
